//
// Generated by NVIDIA NVVM Compiler
//
// Compiler Build ID: CL-36424714
// Cuda compilation tools, release 13.0, V13.0.88
// Based on NVVM 20.0.0
//

.version 9.0
.target sm_100
.address_size 64

	// .globl	_Z21linear_forward_kernelPdS_S_S_ii

.visible .entry _Z21linear_forward_kernelPdS_S_S_ii(
	.param .u64 .ptr .align 1 _Z21linear_forward_kernelPdS_S_S_ii_param_0,
	.param .u64 .ptr .align 1 _Z21linear_forward_kernelPdS_S_S_ii_param_1,
	.param .u64 .ptr .align 1 _Z21linear_forward_kernelPdS_S_S_ii_param_2,
	.param .u64 .ptr .align 1 _Z21linear_forward_kernelPdS_S_S_ii_param_3,
	.param .u32 _Z21linear_forward_kernelPdS_S_S_ii_param_4,
	.param .u32 _Z21linear_forward_kernelPdS_S_S_ii_param_5
)
{
	.reg .pred 	%p<11>;
	.reg .b32 	%r<38>;
	.reg .b64 	%rd<62>;
	.reg .b64 	%fd<110>;

	ld.param.u64 	%rd11, [_Z21linear_forward_kernelPdS_S_S_ii_param_0];
	ld.param.u64 	%rd12, [_Z21linear_forward_kernelPdS_S_S_ii_param_1];
	ld.param.u64 	%rd9, [_Z21linear_forward_kernelPdS_S_S_ii_param_2];
	ld.param.u64 	%rd10, [_Z21linear_forward_kernelPdS_S_S_ii_param_3];
	ld.param.u32 	%r23, [_Z21linear_forward_kernelPdS_S_S_ii_param_4];
	ld.param.u32 	%r24, [_Z21linear_forward_kernelPdS_S_S_ii_param_5];
	cvta.to.global.u64 	%rd1, %rd12;
	cvta.to.global.u64 	%rd2, %rd11;
	mov.u32 	%r25, %ctaid.x;
	mov.u32 	%r26, %ntid.x;
	mov.u32 	%r27, %tid.x;
	mad.lo.s32 	%r1, %r25, %r26, %r27;
	setp.ge.s32 	%p1, %r1, %r24;
	@%p1 bra 	$L__BB0_15;
	cvta.to.global.u64 	%rd13, %rd9;
	mul.wide.s32 	%rd14, %r1, 8;
	add.s64 	%rd15, %rd13, %rd14;
	ld.global.f64 	%fd109, [%rd15];
	setp.lt.s32 	%p2, %r23, 1;
	@%p2 bra 	$L__BB0_14;
	and.b32  	%r2, %r23, 15;
	setp.lt.u32 	%p3, %r23, 16;
	mov.b32 	%r34, 0;
	@%p3 bra 	$L__BB0_5;
	and.b32  	%r34, %r23, 2147483632;
	neg.s32 	%r32, %r34;
	shl.b32 	%r5, %r24, 4;
	add.s64 	%rd60, %rd2, 64;
	mul.wide.s32 	%rd18, %r24, 8;
	mov.u32 	%r31, %r1;
$L__BB0_4:
	.pragma "nounroll";
	ld.global.f64 	%fd16, [%rd60+-64];
	mul.wide.s32 	%rd16, %r31, 8;
	add.s64 	%rd17, %rd1, %rd16;
	ld.global.f64 	%fd17, [%rd17];
	fma.rn.f64 	%fd18, %fd16, %fd17, %fd109;
	ld.global.f64 	%fd19, [%rd60+-56];
	add.s64 	%rd19, %rd17, %rd18;
	ld.global.f64 	%fd20, [%rd19];
	fma.rn.f64 	%fd21, %fd19, %fd20, %fd18;
	ld.global.f64 	%fd22, [%rd60+-48];
	add.s64 	%rd20, %rd19, %rd18;
	ld.global.f64 	%fd23, [%rd20];
	fma.rn.f64 	%fd24, %fd22, %fd23, %fd21;
	ld.global.f64 	%fd25, [%rd60+-40];
	add.s64 	%rd21, %rd20, %rd18;
	ld.global.f64 	%fd26, [%rd21];
	fma.rn.f64 	%fd27, %fd25, %fd26, %fd24;
	ld.global.f64 	%fd28, [%rd60+-32];
	add.s64 	%rd22, %rd21, %rd18;
	ld.global.f64 	%fd29, [%rd22];
	fma.rn.f64 	%fd30, %fd28, %fd29, %fd27;
	ld.global.f64 	%fd31, [%rd60+-24];
	add.s64 	%rd23, %rd22, %rd18;
	ld.global.f64 	%fd32, [%rd23];
	fma.rn.f64 	%fd33, %fd31, %fd32, %fd30;
	ld.global.f64 	%fd34, [%rd60+-16];
	add.s64 	%rd24, %rd23, %rd18;
	ld.global.f64 	%fd35, [%rd24];
	fma.rn.f64 	%fd36, %fd34, %fd35, %fd33;
	ld.global.f64 	%fd37, [%rd60+-8];
	add.s64 	%rd25, %rd24, %rd18;
	ld.global.f64 	%fd38, [%rd25];
	fma.rn.f64 	%fd39, %fd37, %fd38, %fd36;
	ld.global.f64 	%fd40, [%rd60];
	add.s64 	%rd26, %rd25, %rd18;
	ld.global.f64 	%fd41, [%rd26];
	fma.rn.f64 	%fd42, %fd40, %fd41, %fd39;
	ld.global.f64 	%fd43, [%rd60+8];
	add.s64 	%rd27, %rd26, %rd18;
	ld.global.f64 	%fd44, [%rd27];
	fma.rn.f64 	%fd45, %fd43, %fd44, %fd42;
	ld.global.f64 	%fd46, [%rd60+16];
	add.s64 	%rd28, %rd27, %rd18;
	ld.global.f64 	%fd47, [%rd28];
	fma.rn.f64 	%fd48, %fd46, %fd47, %fd45;
	ld.global.f64 	%fd49, [%rd60+24];
	add.s64 	%rd29, %rd28, %rd18;
	ld.global.f64 	%fd50, [%rd29];
	fma.rn.f64 	%fd51, %fd49, %fd50, %fd48;
	ld.global.f64 	%fd52, [%rd60+32];
	add.s64 	%rd30, %rd29, %rd18;
	ld.global.f64 	%fd53, [%rd30];
	fma.rn.f64 	%fd54, %fd52, %fd53, %fd51;
	ld.global.f64 	%fd55, [%rd60+40];
	add.s64 	%rd31, %rd30, %rd18;
	ld.global.f64 	%fd56, [%rd31];
	fma.rn.f64 	%fd57, %fd55, %fd56, %fd54;
	ld.global.f64 	%fd58, [%rd60+48];
	add.s64 	%rd32, %rd31, %rd18;
	ld.global.f64 	%fd59, [%rd32];
	fma.rn.f64 	%fd60, %fd58, %fd59, %fd57;
	ld.global.f64 	%fd61, [%rd60+56];
	add.s64 	%rd33, %rd32, %rd18;
	ld.global.f64 	%fd62, [%rd33];
	fma.rn.f64 	%fd109, %fd61, %fd62, %fd60;
	add.s32 	%r32, %r32, 16;
	add.s32 	%r31, %r31, %r5;
	add.s64 	%rd60, %rd60, 128;
	setp.ne.s32 	%p4, %r32, 0;
	@%p4 bra 	$L__BB0_4;
$L__BB0_5:
	setp.eq.s32 	%p5, %r2, 0;
	@%p5 bra 	$L__BB0_14;
	and.b32  	%r11, %r23, 7;
	setp.lt.u32 	%p6, %r2, 8;
	@%p6 bra 	$L__BB0_8;
	mul.wide.u32 	%rd34, %r34, 8;
	add.s64 	%rd35, %rd2, %rd34;
	ld.global.f64 	%fd64, [%rd35];
	mad.lo.s32 	%r29, %r34, %r24, %r1;
	mul.wide.s32 	%rd36, %r29, 8;
	add.s64 	%rd37, %rd1, %rd36;
	ld.global.f64 	%fd65, [%rd37];
	fma.rn.f64 	%fd66, %fd64, %fd65, %fd109;
	ld.global.f64 	%fd67, [%rd35+8];
	mul.wide.s32 	%rd38, %r24, 8;
	add.s64 	%rd39, %rd37, %rd38;
	ld.global.f64 	%fd68, [%rd39];
	fma.rn.f64 	%fd69, %fd67, %fd68, %fd66;
	ld.global.f64 	%fd70, [%rd35+16];
	add.s64 	%rd40, %rd39, %rd38;
	ld.global.f64 	%fd71, [%rd40];
	fma.rn.f64 	%fd72, %fd70, %fd71, %fd69;
	ld.global.f64 	%fd73, [%rd35+24];
	add.s64 	%rd41, %rd40, %rd38;
	ld.global.f64 	%fd74, [%rd41];
	fma.rn.f64 	%fd75, %fd73, %fd74, %fd72;
	ld.global.f64 	%fd76, [%rd35+32];
	add.s64 	%rd42, %rd41, %rd38;
	ld.global.f64 	%fd77, [%rd42];
	fma.rn.f64 	%fd78, %fd76, %fd77, %fd75;
	ld.global.f64 	%fd79, [%rd35+40];
	add.s64 	%rd43, %rd42, %rd38;
	ld.global.f64 	%fd80, [%rd43];
	fma.rn.f64 	%fd81, %fd79, %fd80, %fd78;
	ld.global.f64 	%fd82, [%rd35+48];
	add.s64 	%rd44, %rd43, %rd38;
	ld.global.f64 	%fd83, [%rd44];
	fma.rn.f64 	%fd84, %fd82, %fd83, %fd81;
	ld.global.f64 	%fd85, [%rd35+56];
	add.s64 	%rd45, %rd44, %rd38;
	ld.global.f64 	%fd86, [%rd45];
	fma.rn.f64 	%fd109, %fd85, %fd86, %fd84;
	add.s32 	%r34, %r34, 8;
$L__BB0_8:
	setp.eq.s32 	%p7, %r11, 0;
	@%p7 bra 	$L__BB0_14;
	and.b32  	%r14, %r23, 3;
	setp.lt.u32 	%p8, %r11, 4;
	@%p8 bra 	$L__BB0_11;
	mul.wide.u32 	%rd46, %r34, 8;
	add.s64 	%rd47, %rd2, %rd46;
	ld.global.f64 	%fd88, [%rd47];
	mad.lo.s32 	%r30, %r34, %r24, %r1;
	mul.wide.s32 	%rd48, %r30, 8;
	add.s64 	%rd49, %rd1, %rd48;
	ld.global.f64 	%fd89, [%rd49];
	fma.rn.f64 	%fd90, %fd88, %fd89, %fd109;
	ld.global.f64 	%fd91, [%rd47+8];
	mul.wide.s32 	%rd50, %r24, 8;
	add.s64 	%rd51, %rd49, %rd50;
	ld.global.f64 	%fd92, [%rd51];
	fma.rn.f64 	%fd93, %fd91, %fd92, %fd90;
	ld.global.f64 	%fd94, [%rd47+16];
	add.s64 	%rd52, %rd51, %rd50;
	ld.global.f64 	%fd95, [%rd52];
	fma.rn.f64 	%fd96, %fd94, %fd95, %fd93;
	ld.global.f64 	%fd97, [%rd47+24];
	add.s64 	%rd53, %rd52, %rd50;
	ld.global.f64 	%fd98, [%rd53];
	fma.rn.f64 	%fd109, %fd97, %fd98, %fd96;
	add.s32 	%r34, %r34, 4;
$L__BB0_11:
	setp.eq.s32 	%p9, %r14, 0;
	@%p9 bra 	$L__BB0_14;
	mad.lo.s32 	%r37, %r34, %r24, %r1;
	mul.wide.u32 	%rd54, %r34, 8;
	add.s64 	%rd61, %rd2, %rd54;
	neg.s32 	%r36, %r14;
$L__BB0_13:
	.pragma "nounroll";
	ld.global.f64 	%fd99, [%rd61];
	mul.wide.s32 	%rd55, %r37, 8;
	add.s64 	%rd56, %rd1, %rd55;
	ld.global.f64 	%fd100, [%rd56];
	fma.rn.f64 	%fd109, %fd99, %fd100, %fd109;
	add.s32 	%r37, %r37, %r24;
	add.s64 	%rd61, %rd61, 8;
	add.s32 	%r36, %r36, 1;
	setp.ne.s32 	%p10, %r36, 0;
	@%p10 bra 	$L__BB0_13;
$L__BB0_14:
	cvta.to.global.u64 	%rd57, %rd10;
	add.s64 	%rd59, %rd57, %rd14;
	st.global.f64 	[%rd59], %fd109;
$L__BB0_15:
	ret;

}
	// .globl	_Z17apply_relu_kernelPdi
.visible .entry _Z17apply_relu_kernelPdi(
	.param .u64 .ptr .align 1 _Z17apply_relu_kernelPdi_param_0,
	.param .u32 _Z17apply_relu_kernelPdi_param_1
)
{
	.reg .pred 	%p<2>;
	.reg .b32 	%r<6>;
	.reg .b64 	%rd<5>;
	.reg .b64 	%fd<3>;

	ld.param.u64 	%rd1, [_Z17apply_relu_kernelPdi_param_0];
	ld.param.u32 	%r2, [_Z17apply_relu_kernelPdi_param_1];
	mov.u32 	%r3, %ctaid.x;
	mov.u32 	%r4, %ntid.x;
	mov.u32 	%r5, %tid.x;
	mad.lo.s32 	%r1, %r3, %r4, %r5;
	setp.ge.s32 	%p1, %r1, %r2;
	@%p1 bra 	$L__BB1_2;
	cvta.to.global.u64 	%rd2, %rd1;
	mul.wide.s32 	%rd3, %r1, 8;
	add.s64 	%rd4, %rd2, %rd3;
	ld.global.f64 	%fd1, [%rd4];
	max.f64 	%fd2, %fd1, 0d0000000000000000;
	st.global.f64 	[%rd4], %fd2;
$L__BB1_2:
	ret;

}
	// .globl	_Z20apply_sigmoid_kernelPdi
.visible .entry _Z20apply_sigmoid_kernelPdi(
	.param .u64 .ptr .align 1 _Z20apply_sigmoid_kernelPdi_param_0,
	.param .u32 _Z20apply_sigmoid_kernelPdi_param_1
)
{
	.reg .pred 	%p<5>;
	.reg .b32 	%r<21>;
	.reg .b32 	%f<3>;
	.reg .b64 	%rd<5>;
	.reg .b64 	%fd<30>;

	ld.param.u64 	%rd2, [_Z20apply_sigmoid_kernelPdi_param_0];
	ld.param.u32 	%r5, [_Z20apply_sigmoid_kernelPdi_param_1];
	mov.u32 	%r6, %ctaid.x;
	mov.u32 	%r7, %ntid.x;
	mov.u32 	%r8, %tid.x;
	mad.lo.s32 	%r1, %r6, %r7, %r8;
	setp.ge.s32 	%p1, %r1, %r5;
	@%p1 bra 	$L__BB2_5;
	cvta.to.global.u64 	%rd3, %rd2;
	mul.wide.s32 	%rd4, %r1, 8;
	add.s64 	%rd1, %rd3, %rd4;
	ld.global.f64 	%fd1, [%rd1];
	neg.f64 	%fd6, %fd1;
	fma.rn.f64 	%fd7, %fd1, 0dBFF71547652B82FE, 0d4338000000000000;
	{
	.reg .b32 %temp; 
	mov.b64 	{%r2, %temp}, %fd7;
	}
	mov.f64 	%fd8, 0dC338000000000000;
	add.rn.f64 	%fd9, %fd7, %fd8;
	fma.rn.f64 	%fd10, %fd9, 0dBFE62E42FEFA39EF, %fd6;
	fma.rn.f64 	%fd11, %fd9, 0dBC7ABC9E3B39803F, %fd10;
	fma.rn.f64 	%fd12, %fd11, 0d3E5ADE1569CE2BDF, 0d3E928AF3FCA213EA;
	fma.rn.f64 	%fd13, %fd12, %fd11, 0d3EC71DEE62401315;
	fma.rn.f64 	%fd14, %fd13, %fd11, 0d3EFA01997C89EB71;
	fma.rn.f64 	%fd15, %fd14, %fd11, 0d3F2A01A014761F65;
	fma.rn.f64 	%fd16, %fd15, %fd11, 0d3F56C16C1852B7AF;
	fma.rn.f64 	%fd17, %fd16, %fd11, 0d3F81111111122322;
	fma.rn.f64 	%fd18, %fd17, %fd11, 0d3FA55555555502A1;
	fma.rn.f64 	%fd19, %fd18, %fd11, 0d3FC5555555555511;
	fma.rn.f64 	%fd20, %fd19, %fd11, 0d3FE000000000000B;
	fma.rn.f64 	%fd21, %fd20, %fd11, 0d3FF0000000000000;
	fma.rn.f64 	%fd22, %fd21, %fd11, 0d3FF0000000000000;
	{
	.reg .b32 %temp; 
	mov.b64 	{%r3, %temp}, %fd22;
	}
	{
	.reg .b32 %temp; 
	mov.b64 	{%temp, %r4}, %fd22;
	}
	shl.b32 	%r9, %r2, 20;
	add.s32 	%r10, %r9, %r4;
	mov.b64 	%fd29, {%r3, %r10};
	{
	.reg .b32 %temp; 
	mov.b64 	{%temp, %r11}, %fd6;
	}
	mov.b32 	%f2, %r11;
	abs.f32 	%f1, %f2;
	setp.lt.f32 	%p2, %f1, 0f4086232B;
	@%p2 bra 	$L__BB2_4;
	setp.gt.f64 	%p3, %fd1, 0d0000000000000000;
	mov.f64 	%fd23, 0d7FF0000000000000;
	sub.f64 	%fd24, %fd23, %fd1;
	selp.f64 	%fd29, 0d0000000000000000, %fd24, %p3;
	setp.geu.f32 	%p4, %f1, 0f40874800;
	@%p4 bra 	$L__BB2_4;
	shr.u32 	%r12, %r2, 31;
	add.s32 	%r13, %r2, %r12;
	shr.s32 	%r14, %r13, 1;
	shl.b32 	%r15, %r14, 20;
	add.s32 	%r16, %r4, %r15;
	mov.b64 	%fd25, {%r3, %r16};
	sub.s32 	%r17, %r2, %r14;
	shl.b32 	%r18, %r17, 20;
	add.s32 	%r19, %r18, 1072693248;
	mov.b32 	%r20, 0;
	mov.b64 	%fd26, {%r20, %r19};
	mul.f64 	%fd29, %fd26, %fd25;
$L__BB2_4:
	add.f64 	%fd27, %fd29, 0d3FF0000000000000;
	rcp.rn.f64 	%fd28, %fd27;
	st.global.f64 	[%rd1], %fd28;
$L__BB2_5:
	ret;

}
	// .globl	_Z19output_delta_kernelPdS_S_i
.visible .entry _Z19output_delta_kernelPdS_S_i(
	.param .u64 .ptr .align 1 _Z19output_delta_kernelPdS_S_i_param_0,
	.param .u64 .ptr .align 1 _Z19output_delta_kernelPdS_S_i_param_1,
	.param .u64 .ptr .align 1 _Z19output_delta_kernelPdS_S_i_param_2,
	.param .u32 _Z19output_delta_kernelPdS_S_i_param_3
)
{
	.reg .pred 	%p<2>;
	.reg .b32 	%r<6>;
	.reg .b64 	%rd<11>;
	.reg .b64 	%fd<4>;

	ld.param.u64 	%rd1, [_Z19output_delta_kernelPdS_S_i_param_0];
	ld.param.u64 	%rd2, [_Z19output_delta_kernelPdS_S_i_param_1];
	ld.param.u64 	%rd3, [_Z19output_delta_kernelPdS_S_i_param_2];
	ld.param.u32 	%r2, [_Z19output_delta_kernelPdS_S_i_param_3];
	mov.u32 	%r3, %ctaid.x;
	mov.u32 	%r4, %ntid.x;
	mov.u32 	%r5, %tid.x;
	mad.lo.s32 	%r1, %r3, %r4, %r5;
	setp.ge.s32 	%p1, %r1, %r2;
	@%p1 bra 	$L__BB3_2;
	cvta.to.global.u64 	%rd4, %rd1;
	cvta.to.global.u64 	%rd5, %rd2;
	cvta.to.global.u64 	%rd6, %rd3;
	mul.wide.s32 	%rd7, %r1, 8;
	add.s64 	%rd8, %rd4, %rd7;
	ld.global.f64 	%fd1, [%rd8];
	add.s64 	%rd9, %rd5, %rd7;
	ld.global.f64 	%fd2, [%rd9];
	sub.f64 	%fd3, %fd1, %fd2;
	add.s64 	%rd10, %rd6, %rd7;
	st.global.f64 	[%rd10], %fd3;
$L__BB3_2:
	ret;

}
	// .globl	_Z19hidden_delta_kernelPdS_S_S_iii
.visible .entry _Z19hidden_delta_kernelPdS_S_S_iii(
	.param .u64 .ptr .align 1 _Z19hidden_delta_kernelPdS_S_S_iii_param_0,
	.param .u64 .ptr .align 1 _Z19hidden_delta_kernelPdS_S_S_iii_param_1,
	.param .u64 .ptr .align 1 _Z19hidden_delta_kernelPdS_S_S_iii_param_2,
	.param .u64 .ptr .align 1 _Z19hidden_delta_kernelPdS_S_S_iii_param_3,
	.param .u32 _Z19hidden_delta_kernelPdS_S_S_iii_param_4,
	.param .u32 _Z19hidden_delta_kernelPdS_S_S_iii_param_5,
	.param .u32 _Z19hidden_delta_kernelPdS_S_S_iii_param_6
)
{
	.reg .pred 	%p<13>;
	.reg .b32 	%r<39>;
	.reg .b64 	%rd<37>;
	.reg .b64 	%fd<121>;

	ld.param.u64 	%rd12, [_Z19hidden_delta_kernelPdS_S_S_iii_param_0];
	ld.param.u64 	%rd13, [_Z19hidden_delta_kernelPdS_S_S_iii_param_1];
	ld.param.u64 	%rd14, [_Z19hidden_delta_kernelPdS_S_S_iii_param_2];
	ld.param.u64 	%rd11, [_Z19hidden_delta_kernelPdS_S_S_iii_param_3];
	ld.param.u32 	%r25, [_Z19hidden_delta_kernelPdS_S_S_iii_param_4];
	ld.param.u32 	%r23, [_Z19hidden_delta_kernelPdS_S_S_iii_param_5];
	ld.param.u32 	%r24, [_Z19hidden_delta_kernelPdS_S_S_iii_param_6];
	cvta.to.global.u64 	%rd1, %rd13;
	cvta.to.global.u64 	%rd2, %rd12;
	cvta.to.global.u64 	%rd3, %rd14;
	mov.u32 	%r26, %ctaid.x;
	mov.u32 	%r27, %ntid.x;
	mov.u32 	%r28, %tid.x;
	mad.lo.s32 	%r1, %r26, %r27, %r28;
	setp.ge.s32 	%p1, %r1, %r25;
	@%p1 bra 	$L__BB4_18;
	setp.lt.s32 	%p2, %r23, 1;
	mov.f64 	%fd119, 0d0000000000000000;
	@%p2 bra 	$L__BB4_14;
	mul.lo.s32 	%r2, %r23, %r1;
	and.b32  	%r3, %r23, 15;
	setp.lt.u32 	%p3, %r23, 16;
	mov.f64 	%fd119, 0d0000000000000000;
	mov.b32 	%r35, 0;
	@%p3 bra 	$L__BB4_5;
	and.b32  	%r35, %r23, 2147483632;
	neg.s32 	%r33, %r35;
	add.s64 	%rd35, %rd2, 64;
	add.s64 	%rd5, %rd1, 64;
	mov.f64 	%fd119, 0d0000000000000000;
	mov.u32 	%r32, %r2;
$L__BB4_4:
	.pragma "nounroll";
	mul.wide.s32 	%rd15, %r32, 8;
	add.s64 	%rd16, %rd5, %rd15;
	ld.global.f64 	%fd21, [%rd35+-64];
	ld.global.f64 	%fd22, [%rd16+-64];
	fma.rn.f64 	%fd23, %fd21, %fd22, %fd119;
	ld.global.f64 	%fd24, [%rd35+-56];
	ld.global.f64 	%fd25, [%rd16+-56];
	fma.rn.f64 	%fd26, %fd24, %fd25, %fd23;
	ld.global.f64 	%fd27, [%rd35+-48];
	ld.global.f64 	%fd28, [%rd16+-48];
	fma.rn.f64 	%fd29, %fd27, %fd28, %fd26;
	ld.global.f64 	%fd30, [%rd35+-40];
	ld.global.f64 	%fd31, [%rd16+-40];
	fma.rn.f64 	%fd32, %fd30, %fd31, %fd29;
	ld.global.f64 	%fd33, [%rd35+-32];
	ld.global.f64 	%fd34, [%rd16+-32];
	fma.rn.f64 	%fd35, %fd33, %fd34, %fd32;
	ld.global.f64 	%fd36, [%rd35+-24];
	ld.global.f64 	%fd37, [%rd16+-24];
	fma.rn.f64 	%fd38, %fd36, %fd37, %fd35;
	ld.global.f64 	%fd39, [%rd35+-16];
	ld.global.f64 	%fd40, [%rd16+-16];
	fma.rn.f64 	%fd41, %fd39, %fd40, %fd38;
	ld.global.f64 	%fd42, [%rd35+-8];
	ld.global.f64 	%fd43, [%rd16+-8];
	fma.rn.f64 	%fd44, %fd42, %fd43, %fd41;
	ld.global.f64 	%fd45, [%rd35];
	ld.global.f64 	%fd46, [%rd16];
	fma.rn.f64 	%fd47, %fd45, %fd46, %fd44;
	ld.global.f64 	%fd48, [%rd35+8];
	ld.global.f64 	%fd49, [%rd16+8];
	fma.rn.f64 	%fd50, %fd48, %fd49, %fd47;
	ld.global.f64 	%fd51, [%rd35+16];
	ld.global.f64 	%fd52, [%rd16+16];
	fma.rn.f64 	%fd53, %fd51, %fd52, %fd50;
	ld.global.f64 	%fd54, [%rd35+24];
	ld.global.f64 	%fd55, [%rd16+24];
	fma.rn.f64 	%fd56, %fd54, %fd55, %fd53;
	ld.global.f64 	%fd57, [%rd35+32];
	ld.global.f64 	%fd58, [%rd16+32];
	fma.rn.f64 	%fd59, %fd57, %fd58, %fd56;
	ld.global.f64 	%fd60, [%rd35+40];
	ld.global.f64 	%fd61, [%rd16+40];
	fma.rn.f64 	%fd62, %fd60, %fd61, %fd59;
	ld.global.f64 	%fd63, [%rd35+48];
	ld.global.f64 	%fd64, [%rd16+48];
	fma.rn.f64 	%fd65, %fd63, %fd64, %fd62;
	ld.global.f64 	%fd66, [%rd35+56];
	ld.global.f64 	%fd67, [%rd16+56];
	fma.rn.f64 	%fd119, %fd66, %fd67, %fd65;
	add.s32 	%r33, %r33, 16;
	add.s64 	%rd35, %rd35, 128;
	add.s32 	%r32, %r32, 16;
	setp.ne.s32 	%p4, %r33, 0;
	@%p4 bra 	$L__BB4_4;
$L__BB4_5:
	setp.eq.s32 	%p5, %r3, 0;
	@%p5 bra 	$L__BB4_14;
	and.b32  	%r11, %r23, 7;
	setp.lt.u32 	%p6, %r3, 8;
	@%p6 bra 	$L__BB4_8;
	mul.wide.u32 	%rd17, %r35, 8;
	add.s64 	%rd18, %rd2, %rd17;
	ld.global.f64 	%fd69, [%rd18];
	add.s32 	%r30, %r35, %r2;
	mul.wide.s32 	%rd19, %r30, 8;
	add.s64 	%rd20, %rd1, %rd19;
	ld.global.f64 	%fd70, [%rd20];
	fma.rn.f64 	%fd71, %fd69, %fd70, %fd119;
	ld.global.f64 	%fd72, [%rd18+8];
	ld.global.f64 	%fd73, [%rd20+8];
	fma.rn.f64 	%fd74, %fd72, %fd73, %fd71;
	ld.global.f64 	%fd75, [%rd18+16];
	ld.global.f64 	%fd76, [%rd20+16];
	fma.rn.f64 	%fd77, %fd75, %fd76, %fd74;
	ld.global.f64 	%fd78, [%rd18+24];
	ld.global.f64 	%fd79, [%rd20+24];
	fma.rn.f64 	%fd80, %fd78, %fd79, %fd77;
	ld.global.f64 	%fd81, [%rd18+32];
	ld.global.f64 	%fd82, [%rd20+32];
	fma.rn.f64 	%fd83, %fd81, %fd82, %fd80;
	ld.global.f64 	%fd84, [%rd18+40];
	ld.global.f64 	%fd85, [%rd20+40];
	fma.rn.f64 	%fd86, %fd84, %fd85, %fd83;
	ld.global.f64 	%fd87, [%rd18+48];
	ld.global.f64 	%fd88, [%rd20+48];
	fma.rn.f64 	%fd89, %fd87, %fd88, %fd86;
	ld.global.f64 	%fd90, [%rd18+56];
	ld.global.f64 	%fd91, [%rd20+56];
	fma.rn.f64 	%fd119, %fd90, %fd91, %fd89;
	add.s32 	%r35, %r35, 8;
$L__BB4_8:
	setp.eq.s32 	%p7, %r11, 0;
	@%p7 bra 	$L__BB4_14;
	and.b32  	%r14, %r23, 3;
	setp.lt.u32 	%p8, %r11, 4;
	@%p8 bra 	$L__BB4_11;
	mul.wide.u32 	%rd21, %r35, 8;
	add.s64 	%rd22, %rd2, %rd21;
	ld.global.f64 	%fd93, [%rd22];
	add.s32 	%r31, %r35, %r2;
	mul.wide.s32 	%rd23, %r31, 8;
	add.s64 	%rd24, %rd1, %rd23;
	ld.global.f64 	%fd94, [%rd24];
	fma.rn.f64 	%fd95, %fd93, %fd94, %fd119;
	ld.global.f64 	%fd96, [%rd22+8];
	ld.global.f64 	%fd97, [%rd24+8];
	fma.rn.f64 	%fd98, %fd96, %fd97, %fd95;
	ld.global.f64 	%fd99, [%rd22+16];
	ld.global.f64 	%fd100, [%rd24+16];
	fma.rn.f64 	%fd101, %fd99, %fd100, %fd98;
	ld.global.f64 	%fd102, [%rd22+24];
	ld.global.f64 	%fd103, [%rd24+24];
	fma.rn.f64 	%fd119, %fd102, %fd103, %fd101;
	add.s32 	%r35, %r35, 4;
$L__BB4_11:
	setp.eq.s32 	%p9, %r14, 0;
	@%p9 bra 	$L__BB4_14;
	add.s32 	%r38, %r35, %r2;
	mul.wide.u32 	%rd25, %r35, 8;
	add.s64 	%rd36, %rd2, %rd25;
	neg.s32 	%r37, %r14;
$L__BB4_13:
	.pragma "nounroll";
	mul.wide.s32 	%rd26, %r38, 8;
	add.s64 	%rd27, %rd1, %rd26;
	ld.global.f64 	%fd104, [%rd36];
	ld.global.f64 	%fd105, [%rd27];
	fma.rn.f64 	%fd119, %fd104, %fd105, %fd119;
	add.s32 	%r38, %r38, 1;
	add.s64 	%rd36, %rd36, 8;
	add.s32 	%r37, %r37, 1;
	setp.ne.s32 	%p10, %r37, 0;
	@%p10 bra 	$L__BB4_13;
$L__BB4_14:
	setp.eq.s32 	%p11, %r24, 0;
	@%p11 bra 	$L__BB4_16;
	mul.wide.s32 	%rd28, %r1, 8;
	add.s64 	%rd29, %rd3, %rd28;
	ld.global.f64 	%fd106, [%rd29];
	setp.gt.f64 	%p12, %fd106, 0d0000000000000000;
	selp.f64 	%fd120, 0d3FF0000000000000, 0d0000000000000000, %p12;
	bra.uni 	$L__BB4_17;
$L__BB4_16:
	mul.wide.s32 	%rd30, %r1, 8;
	add.s64 	%rd31, %rd3, %rd30;
	ld.global.f64 	%fd107, [%rd31];
	mov.f64 	%fd108, 0d3FF0000000000000;
	sub.f64 	%fd109, %fd108, %fd107;
	mul.f64 	%fd120, %fd107, %fd109;
$L__BB4_17:
	mul.f64 	%fd110, %fd119, %fd120;
	cvta.to.global.u64 	%rd32, %rd11;
	mul.wide.s32 	%rd33, %r1, 8;
	add.s64 	%rd34, %rd32, %rd33;
	st.global.f64 	[%rd34], %fd110;
$L__BB4_18:
	ret;

}
	// .globl	_Z21update_weights_kernelPdS_S_iid
.visible .entry _Z21update_weights_kernelPdS_S_iid(
	.param .u64 .ptr .align 1 _Z21update_weights_kernelPdS_S_iid_param_0,
	.param .u64 .ptr .align 1 _Z21update_weights_kernelPdS_S_iid_param_1,
	.param .u64 .ptr .align 1 _Z21update_weights_kernelPdS_S_iid_param_2,
	.param .u32 _Z21update_weights_kernelPdS_S_iid_param_3,
	.param .u32 _Z21update_weights_kernelPdS_S_iid_param_4,
	.param .f64 _Z21update_weights_kernelPdS_S_iid_param_5
)
{
	.reg .pred 	%p<4>;
	.reg .b32 	%r<14>;
	.reg .b64 	%rd<13>;
	.reg .b64 	%fd<8>;

	ld.param.u64 	%rd1, [_Z21update_weights_kernelPdS_S_iid_param_0];
	ld.param.u64 	%rd2, [_Z21update_weights_kernelPdS_S_iid_param_1];
	ld.param.u64 	%rd3, [_Z21update_weights_kernelPdS_S_iid_param_2];
	ld.param.u32 	%r4, [_Z21update_weights_kernelPdS_S_iid_param_3];
	ld.param.u32 	%r5, [_Z21update_weights_kernelPdS_S_iid_param_4];
	ld.param.f64 	%fd1, [_Z21update_weights_kernelPdS_S_iid_param_5];
	mov.u32 	%r6, %ctaid.x;
	mov.u32 	%r7, %ntid.x;
	mov.u32 	%r8, %tid.x;
	mad.lo.s32 	%r1, %r6, %r7, %r8;
	mov.u32 	%r9, %ctaid.y;
	mov.u32 	%r10, %ntid.y;
	mov.u32 	%r11, %tid.y;
	mad.lo.s32 	%r12, %r9, %r10, %r11;
	setp.ge.s32 	%p1, %r1, %r4;
	setp.ge.s32 	%p2, %r12, %r5;
	or.pred  	%p3, %p1, %p2;
	@%p3 bra 	$L__BB5_2;
	cvta.to.global.u64 	%rd4, %rd3;
	cvta.to.global.u64 	%rd5, %rd2;
	cvta.to.global.u64 	%rd6, %rd1;
	mul.wide.u32 	%rd7, %r12, 8;
	add.s64 	%rd8, %rd4, %rd7;
	ld.global.f64 	%fd2, [%rd8];
	mul.f64 	%fd3, %fd1, %fd2;
	mul.wide.s32 	%rd9, %r1, 8;
	add.s64 	%rd10, %rd5, %rd9;
	ld.global.f64 	%fd4, [%rd10];
	mul.f64 	%fd5, %fd3, %fd4;
	mad.lo.s32 	%r13, %r5, %r1, %r12;
	mul.wide.s32 	%rd11, %r13, 8;
	add.s64 	%rd12, %rd6, %rd11;
	ld.global.f64 	%fd6, [%rd12];
	sub.f64 	%fd7, %fd6, %fd5;
	st.global.f64 	[%rd12], %fd7;
$L__BB5_2:
	ret;

}
	// .globl	_Z20update_biases_kernelPdS_id
.visible .entry _Z20update_biases_kernelPdS_id(
	.param .u64 .ptr .align 1 _Z20update_biases_kernelPdS_id_param_0,
	.param .u64 .ptr .align 1 _Z20update_biases_kernelPdS_id_param_1,
	.param .u32 _Z20update_biases_kernelPdS_id_param_2,
	.param .f64 _Z20update_biases_kernelPdS_id_param_3
)
{
	.reg .pred 	%p<2>;
	.reg .b32 	%r<6>;
	.reg .b64 	%rd<8>;
	.reg .b64 	%fd<6>;

	ld.param.u64 	%rd1, [_Z20update_biases_kernelPdS_id_param_0];
	ld.param.u64 	%rd2, [_Z20update_biases_kernelPdS_id_param_1];
	ld.param.u32 	%r2, [_Z20update_biases_kernelPdS_id_param_2];
	ld.param.f64 	%fd1, [_Z20update_biases_kernelPdS_id_param_3];
	mov.u32 	%r3, %ctaid.x;
	mov.u32 	%r4, %ntid.x;
	mov.u32 	%r5, %tid.x;
	mad.lo.s32 	%r1, %r3, %r4, %r5;
	setp.ge.s32 	%p1, %r1, %r2;
	@%p1 bra 	$L__BB6_2;
	cvta.to.global.u64 	%rd3, %rd2;
	cvta.to.global.u64 	%rd4, %rd1;
	mul.wide.s32 	%rd5, %r1, 8;
	add.s64 	%rd6, %rd3, %rd5;
	ld.global.f64 	%fd2, [%rd6];
	mul.f64 	%fd3, %fd1, %fd2;
	add.s64 	%rd7, %rd4, %rd5;
	ld.global.f64 	%fd4, [%rd7];
	sub.f64 	%fd5, %fd4, %fd3;
	st.global.f64 	[%rd7], %fd5;
$L__BB6_2:
	ret;

}


// ===== COMPILED SASS (sm_100) =====

	.target	sm_100

	.elftype	@"ET_EXEC"


//--------------------- .note.nv.tkinfo           --------------------------
	.section	.note.nv.tkinfo,"",@"SHT_NOTE"
	.sectionflags	@"SHF_NOTE_NV_TKINFO"
	.tkinfo
        /*0018*/ 	.word	0x00000002
        /*0030*/ 	.string	""
        /*0030*/ 	.string	"ptxas"
        /*0030*/ 	.string	"Cuda compilation tools, release 13.0, V13.0.88"
        /*0030*/ 	.string	"Build cuda_13.0.r13.0/compiler.36424714_0"
        /*0030*/ 	.string	"-arch sm_100 -m 64 "



//--------------------- .note.nv.cuinfo           --------------------------
	.section	.note.nv.cuinfo,"",@"SHT_NOTE"
	.sectionflags	@"SHF_NOTE_NV_CUINFO"
        /*0018*/ 	.short	0x0002
        /*001a*/ 	.short	0x0064
        /*001c*/ 	.short	0x0082
	.zero		2


//--------------------- .nv.info                  --------------------------
	.section	.nv.info,"",@"SHT_CUDA_INFO"
	.align	4


	//----- nvinfo : EIATTR_REGCOUNT
	.align		4
        /*0000*/ 	.byte	0x04, 0x2f
        /*0002*/ 	.short	(.L_1 - .L_0)
	.align		4
.L_0:
        /*0004*/ 	.word	index@(_Z21linear_forward_kernelPdS_S_S_ii)
        /*0008*/ 	.word	0x00000020


	//----- nvinfo : EIATTR_FRAME_SIZE
	.align		4
.L_1:
        /*000c*/ 	.byte	0x04, 0x11
        /*000e*/ 	.short	(.L_3 - .L_2)
	.align		4
.L_2:
        /*0010*/ 	.word	index@(_Z21linear_forward_kernelPdS_S_S_ii)
        /*0014*/ 	.word	0x00000000


	//----- nvinfo : EIATTR_REGCOUNT
	.align		4
.L_3:
        /*0018*/ 	.byte	0x04, 0x2f
        /*001a*/ 	.short	(.L_5 - .L_4)
	.align		4
.L_4:
        /*001c*/ 	.word	index@(_Z17apply_relu_kernelPdi)
        /*0020*/ 	.word	0x0000000c


	//----- nvinfo : EIATTR_FRAME_SIZE
	.align		4
.L_5:
        /*0024*/ 	.byte	0x04, 0x11
        /*0026*/ 	.short	(.L_7 - .L_6)
	.align		4
.L_6:
        /*0028*/ 	.word	index@(_Z17apply_relu_kernelPdi)
        /*002c*/ 	.word	0x00000000


	//----- nvinfo : EIATTR_REGCOUNT
	.align		4
.L_7:
        /*0030*/ 	.byte	0x04, 0x2f
        /*0032*/ 	.short	(.L_9 - .L_8)
	.align		4
.L_8:
        /*0034*/ 	.word	index@(_Z20apply_sigmoid_kernelPdi)
        /*0038*/ 	.word	0x00000010


	//----- nvinfo : EIATTR_FRAME_SIZE
	.align		4
.L_9:
        /*003c*/ 	.byte	0x04, 0x11
        /*003e*/ 	.short	(.L_11 - .L_10)
	.align		4
.L_10:
        /*0040*/ 	.word	index@($__internal_0_$__cuda_sm20_dblrcp_rn_slowpath_v3)
        /*0044*/ 	.word	0x00000000


	//----- nvinfo : EIATTR_FRAME_SIZE
	.align		4
.L_11:
        /*0048*/ 	.byte	0x04, 0x11
        /*004a*/ 	.short	(.L_13 - .L_12)
	.align		4
.L_12:
        /*004c*/ 	.word	index@(_Z20apply_sigmoid_kernelPdi)
        /*0050*/ 	.word	0x00000000


	//----- nvinfo : EIATTR_REGCOUNT
	.align		4
.L_13:
        /*0054*/ 	.byte	0x04, 0x2f
        /*0056*/ 	.short	(.L_15 - .L_14)
	.align		4
.L_14:
        /*0058*/ 	.word	index@(_Z19output_delta_kernelPdS_S_i)
        /*005c*/ 	.word	0x0000000e


	//----- nvinfo : EIATTR_FRAME_SIZE
	.align		4
.L_15:
        /*0060*/ 	.byte	0x04, 0x11
        /*0062*/ 	.short	(.L_17 - .L_16)
	.align		4
.L_16:
        /*0064*/ 	.word	index@(_Z19output_delta_kernelPdS_S_i)
        /*0068*/ 	.word	0x00000000


	//----- nvinfo : EIATTR_REGCOUNT
	.align		4
.L_17:
        /*006c*/ 	.byte	0x04, 0x2f
        /*006e*/ 	.short	(.L_19 - .L_18)
	.align		4
.L_18:
        /*0070*/ 	.word	index@(_Z19hidden_delta_kernelPdS_S_S_iii)
        /*0074*/ 	.word	0x00000020


	//----- nvinfo : EIATTR_FRAME_SIZE
	.align		4
.L_19:
        /*0078*/ 	.byte	0x04, 0x11
        /*007a*/ 	.short	(.L_21 - .L_20)
	.align		4
.L_20:
        /*007c*/ 	.word	index@(_Z19hidden_delta_kernelPdS_S_S_iii)
        /*0080*/ 	.word	0x00000000


	//----- nvinfo : EIATTR_REGCOUNT
	.align		4
.L_21:
        /*0084*/ 	.byte	0x04, 0x2f
        /*0086*/ 	.short	(.L_23 - .L_22)
	.align		4
.L_22:
        /*0088*/ 	.word	index@(_Z21update_weights_kernelPdS_S_iid)
        /*008c*/ 	.word	0x0000000e


	//----- nvinfo : EIATTR_FRAME_SIZE
	.align		4
.L_23:
        /*0090*/ 	.byte	0x04, 0x11
        /*0092*/ 	.short	(.L_25 - .L_24)
	.align		4
.L_24:
        /*0094*/ 	.word	index@(_Z21update_weights_kernelPdS_S_iid)
        /*0098*/ 	.word	0x00000000


	//----- nvinfo : EIATTR_REGCOUNT
	.align		4
.L_25:
        /*009c*/ 	.byte	0x04, 0x2f
        /*009e*/ 	.short	(.L_27 - .L_26)
	.align		4
.L_26:
        /*00a0*/ 	.word	index@(_Z20update_biases_kernelPdS_id)
        /*00a4*/ 	.word	0x0000000a


	//----- nvinfo : EIATTR_FRAME_SIZE
	.align		4
.L_27:
        /*00a8*/ 	.byte	0x04, 0x11
        /*00aa*/ 	.short	(.L_29 - .L_28)
	.align		4
.L_28:
        /*00ac*/ 	.word	index@(_Z20update_biases_kernelPdS_id)
        /*00b0*/ 	.word	0x00000000


	//----- nvinfo : EIATTR_MIN_STACK_SIZE
	.align		4
.L_29:
        /*00b4*/ 	.byte	0x04, 0x12
        /*00b6*/ 	.short	(.L_31 - .L_30)
	.align		4
.L_30:
        /*00b8*/ 	.word	index@(_Z20update_biases_kernelPdS_id)
        /*00bc*/ 	.word	0x00000000


	//----- nvinfo : EIATTR_MIN_STACK_SIZE
	.align		4
.L_31:
        /*00c0*/ 	.byte	0x04, 0x12
        /*00c2*/ 	.short	(.L_33 - .L_32)
	.align		4
.L_32:
        /*00c4*/ 	.word	index@(_Z21update_weights_kernelPdS_S_iid)
        /*00c8*/ 	.word	0x00000000


	//----- nvinfo : EIATTR_MIN_STACK_SIZE
	.align		4
.L_33:
        /*00cc*/ 	.byte	0x04, 0x12
        /*00ce*/ 	.short	(.L_35 - .L_34)
	.align		4
.L_34:
        /*00d0*/ 	.word	index@(_Z19hidden_delta_kernelPdS_S_S_iii)
        /*00d4*/ 	.word	0x00000000


	//----- nvinfo : EIATTR_MIN_STACK_SIZE
	.align		4
.L_35:
        /*00d8*/ 	.byte	0x04, 0x12
        /*00da*/ 	.short	(.L_37 - .L_36)
	.align		4
.L_36:
        /*00dc*/ 	.word	index@(_Z19output_delta_kernelPdS_S_i)
        /*00e0*/ 	.word	0x00000000


	//----- nvinfo : EIATTR_MIN_STACK_SIZE
	.align		4
.L_37:
        /*00e4*/ 	.byte	0x04, 0x12
        /*00e6*/ 	.short	(.L_39 - .L_38)
	.align		4
.L_38:
        /*00e8*/ 	.word	index@(_Z20apply_sigmoid_kernelPdi)
        /*00ec*/ 	.word	0x00000000


	//----- nvinfo : EIATTR_MIN_STACK_SIZE
	.align		4
.L_39:
        /*00f0*/ 	.byte	0x04, 0x12
        /*00f2*/ 	.short	(.L_41 - .L_40)
	.align		4
.L_40:
        /*00f4*/ 	.word	index@(_Z17apply_relu_kernelPdi)
        /*00f8*/ 	.word	0x00000000


	//----- nvinfo : EIATTR_MIN_STACK_SIZE
	.align		4
.L_41:
        /*00fc*/ 	.byte	0x04, 0x12
        /*00fe*/ 	.short	(.L_43 - .L_42)
	.align		4
.L_42:
        /*0100*/ 	.word	index@(_Z21linear_forward_kernelPdS_S_S_ii)
        /*0104*/ 	.word	0x00000000
.L_43:


//--------------------- .nv.compat                --------------------------
	.section	.nv.compat,"",@"SHT_CUDA_COMPAT_INFO"
	.align	4
        /*0000*/ 	.byte	0x02, 0x09, 0x00, 0x00, 0x02, 0x02, 0x01, 0x00, 0x02, 0x05, 0x05, 0x00, 0x03, 0x07, 0x01, 0x01
        /*0010*/ 	.byte	0x02, 0x03, 0x00, 0x00, 0x02, 0x06, 0x01, 0x00, 0x04, 0x0b, 0x08, 0x00, 0x01, 0x00, 0x00, 0x00
        /*0020*/ 	.byte	0x00, 0x00, 0x00, 0x00


//--------------------- .nv.info._Z20update_biases_kernelPdS_id --------------------------
	.section	.nv.info._Z20update_biases_kernelPdS_id,"",@"SHT_CUDA_INFO"
	.sectionflags	@""
	.align	4


	//----- nvinfo : EIATTR_CUDA_API_VERSION
	.align		4
        /*0000*/ 	.byte	0x04, 0x37
        /*0002*/ 	.short	(.L_45 - .L_44)
.L_44:
        /*0004*/ 	.word	0x00000082


	//----- nvinfo : EIATTR_KPARAM_INFO
	.align		4
.L_45:
        /*0008*/ 	.byte	0x04, 0x17
        /*000a*/ 	.short	(.L_47 - .L_46)
.L_46:
        /*000c*/ 	.word	0x00000000
        /*0010*/ 	.short	0x0003
        /*0012*/ 	.short	0x0018
        /*0014*/ 	.byte	0x00, 0xf0, 0x21, 0x00


	//----- nvinfo : EIATTR_KPARAM_INFO
	.align		4
.L_47:
        /*0018*/ 	.byte	0x04, 0x17
        /*001a*/ 	.short	(.L_49 - .L_48)
.L_48:
        /*001c*/ 	.word	0x00000000
        /*0020*/ 	.short	0x0002
        /*0022*/ 	.short	0x0010
        /*0024*/ 	.byte	0x00, 0xf0, 0x11, 0x00


	//----- nvinfo : EIATTR_KPARAM_INFO
	.align		4
.L_49:
        /*0028*/ 	.byte	0x04, 0x17
        /*002a*/ 	.short	(.L_51 - .L_50)
.L_50:
        /*002c*/ 	.word	0x00000000
        /*0030*/ 	.short	0x0001
        /*0032*/ 	.short	0x0008
        /*0034*/ 	.byte	0x00, 0xf5, 0x21, 0x00


	//----- nvinfo : EIATTR_KPARAM_INFO
	.align		4
.L_51:
        /*0038*/ 	.byte	0x04, 0x17
        /*003a*/ 	.short	(.L_53 - .L_52)
.L_52:
        /*003c*/ 	.word	0x00000000
        /*0040*/ 	.short	0x0000
        /*0042*/ 	.short	0x0000
        /*0044*/ 	.byte	0x00, 0xf5, 0x21, 0x00


	//----- nvinfo : EIATTR_SPARSE_MMA_MASK
	.align		4
.L_53:
        /*0048*/ 	.byte	0x03, 0x50
        /*004a*/ 	.short	0x0000


	//----- nvinfo : EIATTR_MAXREG_COUNT
	.align		4
        /*004c*/ 	.byte	0x03, 0x1b
        /*004e*/ 	.short	0x00ff


	//----- nvinfo : EIATTR_MERCURY_ISA_VERSION
	.align		4
        /*0050*/ 	.byte	0x03, 0x5f
        /*0052*/ 	.short	0x0101


	//----- nvinfo : EIATTR_VRC_CTA_INIT_COUNT
	.align		4
        /*0054*/ 	.byte	0x02, 0x4a
	.zero		1
	.zero		1


	//----- nvinfo : EIATTR_EXIT_INSTR_OFFSETS
	.align		4
        /*0058*/ 	.byte	0x04, 0x1c
        /*005a*/ 	.short	(.L_55 - .L_54)


	//   ....[0]....
.L_54:
        /*005c*/ 	.word	0x00000070


	//   ....[1]....
        /*0060*/ 	.word	0x00000120


	//----- nvinfo : EIATTR_CBANK_PARAM_SIZE
	.align		4
.L_55:
        /*0064*/ 	.byte	0x03, 0x19
        /*0066*/ 	.short	0x0020


	//----- nvinfo : EIATTR_PARAM_CBANK
	.align		4
        /*0068*/ 	.byte	0x04, 0x0a
        /*006a*/ 	.short	(.L_57 - .L_56)
	.align		4
.L_56:
        /*006c*/ 	.word	index@(.nv.constant0._Z20update_biases_kernelPdS_id)
        /*0070*/ 	.short	0x0380
        /*0072*/ 	.short	0x0020


	//----- nvinfo : EIATTR_SW_WAR
	.align		4
.L_57:
        /*0074*/ 	.byte	0x04, 0x36
        /*0076*/ 	.short	(.L_59 - .L_58)
.L_58:
        /*0078*/ 	.word	0x00000008
.L_59:


//--------------------- .nv.info._Z21update_weights_kernelPdS_S_iid --------------------------
	.section	.nv.info._Z21update_weights_kernelPdS_S_iid,"",@"SHT_CUDA_INFO"
	.sectionflags	@""
	.align	4


	//----- nvinfo : EIATTR_CUDA_API_VERSION
	.align		4
        /*0000*/ 	.byte	0x04, 0x37
        /*0002*/ 	.short	(.L_61 - .L_60)
.L_60:
        /*0004*/ 	.word	0x00000082


	//----- nvinfo : EIATTR_KPARAM_INFO
	.align		4
.L_61:
        /*0008*/ 	.byte	0x04, 0x17
        /*000a*/ 	.short	(.L_63 - .L_62)
.L_62:
        /*000c*/ 	.word	0x00000000
        /*0010*/ 	.short	0x0005
        /*0012*/ 	.short	0x0020
        /*0014*/ 	.byte	0x00, 0xf0, 0x21, 0x00


	//----- nvinfo : EIATTR_KPARAM_INFO
	.align		4
.L_63:
        /*0018*/ 	.byte	0x04, 0x17
        /*001a*/ 	.short	(.L_65 - .L_64)
.L_64:
        /*001c*/ 	.word	0x00000000
        /*0020*/ 	.short	0x0004
        /*0022*/ 	.short	0x001c
        /*0024*/ 	.byte	0x00, 0xf0, 0x11, 0x00


	//----- nvinfo : EIATTR_KPARAM_INFO
	.align		4
.L_65:
        /*0028*/ 	.byte	0x04, 0x17
        /*002a*/ 	.short	(.L_67 - .L_66)
.L_66:
        /*002c*/ 	.word	0x00000000
        /*0030*/ 	.short	0x0003
        /*0032*/ 	.short	0x0018
        /*0034*/ 	.byte	0x00, 0xf0, 0x11, 0x00


	//----- nvinfo : EIATTR_KPARAM_INFO
	.align		4
.L_67:
        /*0038*/ 	.byte	0x04, 0x17
        /*003a*/ 	.short	(.L_69 - .L_68)
.L_68:
        /*003c*/ 	.word	0x00000000
        /*0040*/ 	.short	0x0002
        /*0042*/ 	.short	0x0010
        /*0044*/ 	.byte	0x00, 0xf5, 0x21, 0x00


	//----- nvinfo : EIATTR_KPARAM_INFO
	.align		4
.L_69:
        /*0048*/ 	.byte	0x04, 0x17
        /*004a*/ 	.short	(.L_71 - .L_70)
.L_70:
        /*004c*/ 	.word	0x00000000
        /*0050*/ 	.short	0x0001
        /*0052*/ 	.short	0x0008
        /*0054*/ 	.byte	0x00, 0xf5, 0x21, 0x00


	//----- nvinfo : EIATTR_KPARAM_INFO
	.align		4
.L_71:
        /*0058*/ 	.byte	0x04, 0x17
        /*005a*/ 	.short	(.L_73 - .L_72)
.L_72:
        /*005c*/ 	.word	0x00000000
        /*0060*/ 	.short	0x0000
        /*0062*/ 	.short	0x0000
        /*0064*/ 	.byte	0x00, 0xf5, 0x21, 0x00


	//----- nvinfo : EIATTR_SPARSE_MMA_MASK
	.align		4
.L_73:
        /*0068*/ 	.byte	0x03, 0x50
        /*006a*/ 	.short	0x0000


	//----- nvinfo : EIATTR_MAXREG_COUNT
	.align		4
        /*006c*/ 	.byte	0x03, 0x1b
        /*006e*/ 	.short	0x00ff


	//----- nvinfo : EIATTR_MERCURY_ISA_VERSION
	.align		4
        /*0070*/ 	.byte	0x03, 0x5f
        /*0072*/ 	.short	0x0101


	//----- nvinfo : EIATTR_VRC_CTA_INIT_COUNT
	.align		4
        /*0074*/ 	.byte	0x02, 0x4a
	.zero		1
	.zero		1


	//----- nvinfo : EIATTR_EXIT_INSTR_OFFSETS
	.align		4
        /*0078*/ 	.byte	0x04, 0x1c
        /*007a*/ 	.short	(.L_75 - .L_74)


	//   ....[0]....
.L_74:
        /*007c*/ 	.word	0x000000c0


	//   ....[1]....
        /*0080*/ 	.word	0x000001c0


	//----- nvinfo : EIATTR_CBANK_PARAM_SIZE
	.align		4
.L_75:
        /*0084*/ 	.byte	0x03, 0x19
        /*0086*/ 	.short	0x0028


	//----- nvinfo : EIATTR_PARAM_CBANK
	.align		4
        /*0088*/ 	.byte	0x04, 0x0a
        /*008a*/ 	.short	(.L_77 - .L_76)
	.align		4
.L_76:
        /*008c*/ 	.word	index@(.nv.constant0._Z21update_weights_kernelPdS_S_iid)
        /*0090*/ 	.short	0x0380
        /*0092*/ 	.short	0x0028


	//----- nvinfo : EIATTR_SW_WAR
	.align		4
.L_77:
        /*0094*/ 	.byte	0x04, 0x36
        /*0096*/ 	.short	(.L_79 - .L_78)
.L_78:
        /*0098*/ 	.word	0x00000008
.L_79:


//--------------------- .nv.info._Z19hidden_delta_kernelPdS_S_S_iii --------------------------
	.section	.nv.info._Z19hidden_delta_kernelPdS_S_S_iii,"",@"SHT_CUDA_INFO"
	.sectionflags	@""
	.align	4


	//----- nvinfo : EIATTR_CUDA_API_VERSION
	.align		4
        /*0000*/ 	.byte	0x04, 0x37
        /*0002*/ 	.short	(.L_81 - .L_80)
.L_80:
        /*0004*/ 	.word	0x00000082


	//----- nvinfo : EIATTR_KPARAM_INFO
	.align		4
.L_81:
        /*0008*/ 	.byte	0x04, 0x17
        /*000a*/ 	.short	(.L_83 - .L_82)
.L_82:
        /*000c*/ 	.word	0x00000000
        /*0010*/ 	.short	0x0006
        /*0012*/ 	.short	0x0028
        /*0014*/ 	.byte	0x00, 0xf0, 0x11, 0x00


	//----- nvinfo : EIATTR_KPARAM_INFO
	.align		4
.L_83:
        /*0018*/ 	.byte	0x04, 0x17
        /*001a*/ 	.short	(.L_85 - .L_84)
.L_84:
        /*001c*/ 	.word	0x00000000
        /*0020*/ 	.short	0x0005
        /*0022*/ 	.short	0x0024
        /*0024*/ 	.byte	0x00, 0xf0, 0x11, 0x00


	//----- nvinfo : EIATTR_KPARAM_INFO
	.align		4
.L_85:
        /*0028*/ 	.byte	0x04, 0x17
        /*002a*/ 	.short	(.L_87 - .L_86)
.L_86:
        /*002c*/ 	.word	0x00000000
        /*0030*/ 	.short	0x0004
        /*0032*/ 	.short	0x0020
        /*0034*/ 	.byte	0x00, 0xf0, 0x11, 0x00


	//----- nvinfo : EIATTR_KPARAM_INFO
	.align		4
.L_87:
        /*0038*/ 	.byte	0x04, 0x17
        /*003a*/ 	.short	(.L_89 - .L_88)
.L_88:
        /*003c*/ 	.word	0x00000000
        /*0040*/ 	.short	0x0003
        /*0042*/ 	.short	0x0018
        /*0044*/ 	.byte	0x00, 0xf5, 0x21, 0x00


	//----- nvinfo : EIATTR_KPARAM_INFO
	.align		4
.L_89:
        /*0048*/ 	.byte	0x04, 0x17
        /*004a*/ 	.short	(.L_91 - .L_90)
.L_90:
        /*004c*/ 	.word	0x00000000
        /*0050*/ 	.short	0x0002
        /*0052*/ 	.short	0x0010
        /*0054*/ 	.byte	0x00, 0xf5, 0x21, 0x00


	//----- nvinfo : EIATTR_KPARAM_INFO
	.align		4
.L_91:
        /*0058*/ 	.byte	0x04, 0x17
        /*005a*/ 	.short	(.L_93 - .L_92)
.L_92:
        /*005c*/ 	.word	0x00000000
        /*0060*/ 	.short	0x0001
        /*0062*/ 	.short	0x0008
        /*0064*/ 	.byte	0x00, 0xf5, 0x21, 0x00


	//----- nvinfo : EIATTR_KPARAM_INFO
	.align		4
.L_93:
        /*0068*/ 	.byte	0x04, 0x17
        /*006a*/ 	.short	(.L_95 - .L_94)
.L_94:
        /*006c*/ 	.word	0x00000000
        /*0070*/ 	.short	0x0000
        /*0072*/ 	.short	0x0000
        /*0074*/ 	.byte	0x00, 0xf5, 0x21, 0x00


	//----- nvinfo : EIATTR_SPARSE_MMA_MASK
	.align		4
.L_95:
        /*0078*/ 	.byte	0x03, 0x50
        /*007a*/ 	.short	0x0000


	//----- nvinfo : EIATTR_MAXREG_COUNT
	.align		4
        /*007c*/ 	.byte	0x03, 0x1b
        /*007e*/ 	.short	0x00ff


	//----- nvinfo : EIATTR_MERCURY_ISA_VERSION
	.align		4
        /*0080*/ 	.byte	0x03, 0x5f
        /*0082*/ 	.short	0x0101


	//----- nvinfo : EIATTR_VRC_CTA_INIT_COUNT
	.align		4
        /*0084*/ 	.byte	0x02, 0x4a
	.zero		1
	.zero		1


	//----- nvinfo : EIATTR_EXIT_INSTR_OFFSETS
	.align		4
        /*0088*/ 	.byte	0x04, 0x1c
        /*008a*/ 	.short	(.L_97 - .L_96)


	//   ....[0]....
.L_96:
        /*008c*/ 	.word	0x00000070


	//   ....[1]....
        /*0090*/ 	.word	0x00000b70


	//----- nvinfo : EIATTR_CBANK_PARAM_SIZE
	.align		4
.L_97:
        /*0094*/ 	.byte	0x03, 0x19
        /*0096*/ 	.short	0x002c


	//----- nvinfo : EIATTR_PARAM_CBANK
	.align		4
        /*0098*/ 	.byte	0x04, 0x0a
        /*009a*/ 	.short	(.L_99 - .L_98)
	.align		4
.L_98:
        /*009c*/ 	.word	index@(.nv.constant0._Z19hidden_delta_kernelPdS_S_S_iii)
        /*00a0*/ 	.short	0x0380
        /*00a2*/ 	.short	0x002c


	//----- nvinfo : EIATTR_SW_WAR
	.align		4
.L_99:
        /*00a4*/ 	.byte	0x04, 0x36
        /*00a6*/ 	.short	(.L_101 - .L_100)
.L_100:
        /*00a8*/ 	.word	0x00000008
.L_101:


//--------------------- .nv.info._Z19output_delta_kernelPdS_S_i --------------------------
	.section	.nv.info._Z19output_delta_kernelPdS_S_i,"",@"SHT_CUDA_INFO"
	.sectionflags	@""
	.align	4


	//----- nvinfo : EIATTR_CUDA_API_VERSION
	.align		4
        /*0000*/ 	.byte	0x04, 0x37
        /*0002*/ 	.short	(.L_103 - .L_102)
.L_102:
        /*0004*/ 	.word	0x00000082


	//----- nvinfo : EIATTR_KPARAM_INFO
	.align		4
.L_103:
        /*0008*/ 	.byte	0x04, 0x17
        /*000a*/ 	.short	(.L_105 - .L_104)
.L_104:
        /*000c*/ 	.word	0x00000000
        /*0010*/ 	.short	0x0003
        /*0012*/ 	.short	0x0018
        /*0014*/ 	.byte	0x00, 0xf0, 0x11, 0x00


	//----- nvinfo : EIATTR_KPARAM_INFO
	.align		4
.L_105:
        /*0018*/ 	.byte	0x04, 0x17
        /*001a*/ 	.short	(.L_107 - .L_106)
.L_106:
        /*001c*/ 	.word	0x00000000
        /*0020*/ 	.short	0x0002
        /*0022*/ 	.short	0x0010
        /*0024*/ 	.byte	0x00, 0xf5, 0x21, 0x00


	//----- nvinfo : EIATTR_KPARAM_INFO
	.align		4
.L_107:
        /*0028*/ 	.byte	0x04, 0x17
        /*002a*/ 	.short	(.L_109 - .L_108)
.L_108:
        /*002c*/ 	.word	0x00000000
        /*0030*/ 	.short	0x0001
        /*0032*/ 	.short	0x0008
        /*0034*/ 	.byte	0x00, 0xf5, 0x21, 0x00


	//----- nvinfo : EIATTR_KPARAM_INFO
	.align		4
.L_109:
        /*0038*/ 	.byte	0x04, 0x17
        /*003a*/ 	.short	(.L_111 - .L_110)
.L_110:
        /*003c*/ 	.word	0x00000000
        /*0040*/ 	.short	0x0000
        /*0042*/ 	.short	0x0000
        /*0044*/ 	.byte	0x00, 0xf5, 0x21, 0x00


	//----- nvinfo : EIATTR_SPARSE_MMA_MASK
	.align		4
.L_111:
        /*0048*/ 	.byte	0x03, 0x50
        /*004a*/ 	.short	0x0000


	//----- nvinfo : EIATTR_MAXREG_COUNT
	.align		4
        /*004c*/ 	.byte	0x03, 0x1b
        /*004e*/ 	.short	0x00ff


	//----- nvinfo : EIATTR_MERCURY_ISA_VERSION
	.align		4
        /*0050*/ 	.byte	0x03, 0x5f
        /*0052*/ 	.short	0x0101


	//----- nvinfo : EIATTR_VRC_CTA_INIT_COUNT
	.align		4
        /*0054*/ 	.byte	0x02, 0x4a
	.zero		1
	.zero		1


	//----- nvinfo : EIATTR_EXIT_INSTR_OFFSETS
	.align		4
        /*0058*/ 	.byte	0x04, 0x1c
        /*005a*/ 	.short	(.L_113 - .L_112)


	//   ....[0]....
.L_112:
        /*005c*/ 	.word	0x00000070


	//   ....[1]....
        /*0060*/ 	.word	0x00000130


	//----- nvinfo : EIATTR_CBANK_PARAM_SIZE
	.align		4
.L_113:
        /*0064*/ 	.byte	0x03, 0x19
        /*0066*/ 	.short	0x001c


	//----- nvinfo : EIATTR_PARAM_CBANK
	.align		4
        /*0068*/ 	.byte	0x04, 0x0a
        /*006a*/ 	.short	(.L_115 - .L_114)
	.align		4
.L_114:
        /*006c*/ 	.word	index@(.nv.constant0._Z19output_delta_kernelPdS_S_i)
        /*0070*/ 	.short	0x0380
        /*0072*/ 	.short	0x001c


	//----- nvinfo : EIATTR_SW_WAR
	.align		4
.L_115:
        /*0074*/ 	.byte	0x04, 0x36
        /*0076*/ 	.short	(.L_117 - .L_116)
.L_116:
        /*0078*/ 	.word	0x00000008
.L_117:


//--------------------- .nv.info._Z20apply_sigmoid_kernelPdi --------------------------
	.section	.nv.info._Z20apply_sigmoid_kernelPdi,"",@"SHT_CUDA_INFO"
	.sectionflags	@""
	.align	4


	//----- nvinfo : EIATTR_CUDA_API_VERSION
	.align		4
        /*0000*/ 	.byte	0x04, 0x37
        /*0002*/ 	.short	(.L_119 - .L_118)
.L_118:
        /*0004*/ 	.word	0x00000082


	//----- nvinfo : EIATTR_KPARAM_INFO
	.align		4
.L_119:
        /*0008*/ 	.byte	0x04, 0x17
        /*000a*/ 	.short	(.L_121 - .L_120)
.L_120:
        /*000c*/ 	.word	0x00000000
        /*0010*/ 	.short	0x0001
        /*0012*/ 	.short	0x0008
        /*0014*/ 	.byte	0x00, 0xf0, 0x11, 0x00


	//----- nvinfo : EIATTR_KPARAM_INFO
	.align		4
.L_121:
        /*0018*/ 	.byte	0x04, 0x17
        /*001a*/ 	.short	(.L_123 - .L_122)
.L_122:
        /*001c*/ 	.word	0x00000000
        /*0020*/ 	.short	0x0000
        /*0022*/ 	.short	0x0000
        /*0024*/ 	.byte	0x00, 0xf5, 0x21, 0x00


	//----- nvinfo : EIATTR_SPARSE_MMA_MASK
	.align		4
.L_123:
        /*0028*/ 	.byte	0x03, 0x50
        /*002a*/ 	.short	0x0000


	//----- nvinfo : EIATTR_MAXREG_COUNT
	.align		4
        /*002c*/ 	.byte	0x03, 0x1b
        /*002e*/ 	.short	0x00ff


	//----- nvinfo : EIATTR_MERCURY_ISA_VERSION
	.align		4
        /*0030*/ 	.byte	0x03, 0x5f
        /*0032*/ 	.short	0x0101


	//----- nvinfo : EIATTR_VRC_CTA_INIT_COUNT
	.align		4
        /*0034*/ 	.byte	0x02, 0x4a
	.zero		1
	.zero		1


	//----- nvinfo : EIATTR_EXIT_INSTR_OFFSETS
	.align		4
        /*0038*/ 	.byte	0x04, 0x1c
        /*003a*/ 	.short	(.L_125 - .L_124)


	//   ....[0]....
.L_124:
        /*003c*/ 	.word	0x00000070


	//   ....[1]....
        /*0040*/ 	.word	0x00000590


	//----- nvinfo : EIATTR_CRS_STACK_SIZE
	.align		4
.L_125:
        /*0044*/ 	.byte	0x04, 0x1e
        /*0046*/ 	.short	(.L_127 - .L_126)
.L_126:
        /*0048*/ 	.word	0x00000000


	//----- nvinfo : EIATTR_CBANK_PARAM_SIZE
	.align		4
.L_127:
        /*004c*/ 	.byte	0x03, 0x19
        /*004e*/ 	.short	0x000c


	//----- nvinfo : EIATTR_PARAM_CBANK
	.align		4
        /*0050*/ 	.byte	0x04, 0x0a
        /*0052*/ 	.short	(.L_129 - .L_128)
	.align		4
.L_128:
        /*0054*/ 	.word	index@(.nv.constant0._Z20apply_sigmoid_kernelPdi)
        /*0058*/ 	.short	0x0380
        /*005a*/ 	.short	0x000c


	//----- nvinfo : EIATTR_SW_WAR
	.align		4
.L_129:
        /*005c*/ 	.byte	0x04, 0x36
        /*005e*/ 	.short	(.L_131 - .L_130)
.L_130:
        /*0060*/ 	.word	0x00000008
.L_131:


//--------------------- .nv.info._Z17apply_relu_kernelPdi --------------------------
	.section	.nv.info._Z17apply_relu_kernelPdi,"",@"SHT_CUDA_INFO"
	.sectionflags	@""
	.align	4


	//----- nvinfo : EIATTR_CUDA_API_VERSION
	.align		4
        /*0000*/ 	.byte	0x04, 0x37
        /*0002*/ 	.short	(.L_133 - .L_132)
.L_132:
        /*0004*/ 	.word	0x00000082


	//----- nvinfo : EIATTR_KPARAM_INFO
	.align		4
.L_133:
        /*0008*/ 	.byte	0x04, 0x17
        /*000a*/ 	.short	(.L_135 - .L_134)
.L_134:
        /*000c*/ 	.word	0x00000000
        /*0010*/ 	.short	0x0001
        /*0012*/ 	.short	0x0008
        /*0014*/ 	.byte	0x00, 0xf0, 0x11, 0x00


	//----- nvinfo : EIATTR_KPARAM_INFO
	.align		4
.L_135:
        /*0018*/ 	.byte	0x04, 0x17
        /*001a*/ 	.short	(.L_137 - .L_136)
.L_136:
        /*001c*/ 	.word	0x00000000
        /*0020*/ 	.short	0x0000
        /*0022*/ 	.short	0x0000
        /*0024*/ 	.byte	0x00, 0xf5, 0x21, 0x00


	//----- nvinfo : EIATTR_SPARSE_MMA_MASK
	.align		4
.L_137:
        /*0028*/ 	.byte	0x03, 0x50
        /*002a*/ 	.short	0x0000


	//----- nvinfo : EIATTR_MAXREG_COUNT
	.align		4
        /*002c*/ 	.byte	0x03, 0x1b
        /*002e*/ 	.short	0x00ff


	//----- nvinfo : EIATTR_MERCURY_ISA_VERSION
	.align		4
        /*0030*/ 	.byte	0x03, 0x5f
        /*0032*/ 	.short	0x0101


	//----- nvinfo : EIATTR_VRC_CTA_INIT_COUNT
	.align		4
        /*0034*/ 	.byte	0x02, 0x4a
	.zero		1
	.zero		1


	//----- nvinfo : EIATTR_EXIT_INSTR_OFFSETS
	.align		4
        /*0038*/ 	.byte	0x04, 0x1c
        /*003a*/ 	.short	(.L_139 - .L_138)


	//   ....[0]....
.L_138:
        /*003c*/ 	.word	0x00000070


	//   ....[1]....
        /*0040*/ 	.word	0x00000140


	//----- nvinfo : EIATTR_CBANK_PARAM_SIZE
	.align		4
.L_139:
        /*0044*/ 	.byte	0x03, 0x19
        /*0046*/ 	.short	0x000c


	//----- nvinfo : EIATTR_PARAM_CBANK
	.align		4
        /*0048*/ 	.byte	0x04, 0x0a
        /*004a*/ 	.short	(.L_141 - .L_140)
	.align		4
.L_140:
        /*004c*/ 	.word	index@(.nv.constant0._Z17apply_relu_kernelPdi)
        /*0050*/ 	.short	0x0380
        /*0052*/ 	.short	0x000c


	//----- nvinfo : EIATTR_SW_WAR
	.align		4
.L_141:
        /*0054*/ 	.byte	0x04, 0x36
        /*0056*/ 	.short	(.L_143 - .L_142)
.L_142:
        /*0058*/ 	.word	0x00000008
.L_143:


//--------------------- .nv.info._Z21linear_forward_kernelPdS_S_S_ii --------------------------
	.section	.nv.info._Z21linear_forward_kernelPdS_S_S_ii,"",@"SHT_CUDA_INFO"
	.sectionflags	@""
	.align	4


	//----- nvinfo : EIATTR_CUDA_API_VERSION
	.align		4
        /*0000*/ 	.byte	0x04, 0x37
        /*0002*/ 	.short	(.L_145 - .L_144)
.L_144:
        /*0004*/ 	.word	0x00000082


	//----- nvinfo : EIATTR_KPARAM_INFO
	.align		4
.L_145:
        /*0008*/ 	.byte	0x04, 0x17
        /*000a*/ 	.short	(.L_147 - .L_146)
.L_146:
        /*000c*/ 	.word	0x00000000
        /*0010*/ 	.short	0x0005
        /*0012*/ 	.short	0x0024
        /*0014*/ 	.byte	0x00, 0xf0, 0x11, 0x00


	//----- nvinfo : EIATTR_KPARAM_INFO
	.align		4
.L_147:
        /*0018*/ 	.byte	0x04, 0x17
        /*001a*/ 	.short	(.L_149 - .L_148)
.L_148:
        /*001c*/ 	.word	0x00000000
        /*0020*/ 	.short	0x0004
        /*0022*/ 	.short	0x0020
        /*0024*/ 	.byte	0x00, 0xf0, 0x11, 0x00


	//----- nvinfo : EIATTR_KPARAM_INFO
	.align		4
.L_149:
        /*0028*/ 	.byte	0x04, 0x17
        /*002a*/ 	.short	(.L_151 - .L_150)
.L_150:
        /*002c*/ 	.word	0x00000000
        /*0030*/ 	.short	0x0003
        /*0032*/ 	.short	0x0018
        /*0034*/ 	.byte	0x00, 0xf5, 0x21, 0x00


	//----- nvinfo : EIATTR_KPARAM_INFO
	.align		4
.L_151:
        /*0038*/ 	.byte	0x04, 0x17
        /*003a*/ 	.short	(.L_153 - .L_152)
.L_152:
        /*003c*/ 	.word	0x00000000
        /*0040*/ 	.short	0x0002
        /*0042*/ 	.short	0x0010
        /*0044*/ 	.byte	0x00, 0xf5, 0x21, 0x00


	//----- nvinfo : EIATTR_KPARAM_INFO
	.align		4
.L_153:
        /*0048*/ 	.byte	0x04, 0x17
        /*004a*/ 	.short	(.L_155 - .L_154)
.L_154:
        /*004c*/ 	.word	0x00000000
        /*0050*/ 	.short	0x0001
        /*0052*/ 	.short	0x0008
        /*0054*/ 	.byte	0x00, 0xf5, 0x21, 0x00


	//----- nvinfo : EIATTR_KPARAM_INFO
	.align		4
.L_155:
        /*0058*/ 	.byte	0x04, 0x17
        /*005a*/ 	.short	(.L_157 - .L_156)
.L_156:
        /*005c*/ 	.word	0x00000000
        /*0060*/ 	.short	0x0000
        /*0062*/ 	.short	0x0000
        /*0064*/ 	.byte	0x00, 0xf5, 0x21, 0x00


	//----- nvinfo : EIATTR_SPARSE_MMA_MASK
	.align		4
.L_157:
        /*0068*/ 	.byte	0x03, 0x50
        /*006a*/ 	.short	0x0000


	//----- nvinfo : EIATTR_MAXREG_COUNT
	.align		4
        /*006c*/ 	.byte	0x03, 0x1b
        /*006e*/ 	.short	0x00ff


	//----- nvinfo : EIATTR_MERCURY_ISA_VERSION
	.align		4
        /*0070*/ 	.byte	0x03, 0x5f
        /*0072*/ 	.short	0x0101


	//----- nvinfo : EIATTR_VRC_CTA_INIT_COUNT
	.align		4
        /*0074*/ 	.byte	0x02, 0x4a
	.zero		1
	.zero		1


	//----- nvinfo : EIATTR_EXIT_INSTR_OFFSETS
	.align		4
        /*0078*/ 	.byte	0x04, 0x1c
        /*007a*/ 	.short	(.L_159 - .L_158)


	//   ....[0]....
.L_158:
        /*007c*/ 	.word	0x00000070


	//   ....[1]....
        /*0080*/ 	.word	0x00000c10


	//----- nvinfo : EIATTR_CBANK_PARAM_SIZE
	.align		4
.L_159:
        /*0084*/ 	.byte	0x03, 0x19
        /*0086*/ 	.short	0x0028


	//----- nvinfo : EIATTR_PARAM_CBANK
	.align		4
        /*0088*/ 	.byte	0x04, 0x0a
        /*008a*/ 	.short	(.L_161 - .L_160)
	.align		4
.L_160:
        /*008c*/ 	.word	index@(.nv.constant0._Z21linear_forward_kernelPdS_S_S_ii)
        /*0090*/ 	.short	0x0380
        /*0092*/ 	.short	0x0028


	//----- nvinfo : EIATTR_SW_WAR
	.align		4
.L_161:
        /*0094*/ 	.byte	0x04, 0x36
        /*0096*/ 	.short	(.L_163 - .L_162)
.L_162:
        /*0098*/ 	.word	0x00000008
.L_163:


//--------------------- .nv.callgraph             --------------------------
	.section	.nv.callgraph,"",@"SHT_CUDA_CALLGRAPH"
	.align	4
	.sectionentsize	8
	.align		4
        /*0000*/ 	.word	0x00000000
	.align		4
        /*0004*/ 	.word	0xffffffff
	.align		4
        /*0008*/ 	.word	0x00000000
	.align		4
        /*000c*/ 	.word	0xfffffffe
	.align		4
        /*0010*/ 	.word	0x00000000
	.align		4
        /*0014*/ 	.word	0xfffffffd
	.align		4
        /*0018*/ 	.word	0x00000000
	.align		4
        /*001c*/ 	.word	0xfffffffc


//--------------------- .text._Z20update_biases_kernelPdS_id --------------------------
	.section	.text._Z20update_biases_kernelPdS_id,"ax",@progbits
	.align	128
        .global         _Z20update_biases_kernelPdS_id
        .type           _Z20update_biases_kernelPdS_id,@function
        .size           _Z20update_biases_kernelPdS_id,(.L_x_28 - _Z20update_biases_kernelPdS_id)
        .other          _Z20update_biases_kernelPdS_id,@"STO_CUDA_ENTRY STV_DEFAULT"
_Z20update_biases_kernelPdS_id:
.text._Z20update_biases_kernelPdS_id:
[----:B------:R-:W-:Y:S01]  /*0000*/  LDC R1, c[0x0][0x37c] ;  /* 0x0000df00ff017b82 */ /* 0x000fe20000000800 */
[----:B------:R-:W0:Y:S07]  /*0010*/  S2R R0, SR_TID.X ;  /* 0x0000000000007919 */ /* 0x000e2e0000002100 */
[----:B------:R-:W0:Y:S01]  /*0020*/  S2UR UR4, SR_CTAID.X ;  /* 0x00000000000479c3 */ /* 0x000e220000002500 */
[----:B------:R-:W1:Y:S07]  /*0030*/  LDCU UR5, c[0x0][0x390] ;  /* 0x00007200ff0577ac */ /* 0x000e6e0008000800 */
[----:B------:R-:W0:Y:S02]  /*0040*/  LDC R7, c[0x0][0x360] ;  /* 0x0000d800ff077b82 */ /* 0x000e240000000800 */
[----:B0-----:R-:W-:-:S05]  /*0050*/  IMAD R7, R7, UR4, R0 ;  /* 0x0000000407077c24 */ /* 0x001fca000f8e0200 */
[----:B-1----:R-:W-:-:S13]  /*0060*/  ISETP.GE.AND P0, PT, R7, UR5, PT ;  /* 0x0000000507007c0c */ /* 0x002fda000bf06270 */
[----:B------:R-:W-:Y:S05]  /*0070*/  @P0 EXIT ;  /* 0x000000000000094d */ /* 0x000fea0003800000 */
[----:B------:R-:W0:Y:S01]  /*0080*/  LDC.64 R2, c[0x0][0x388] ;  /* 0x0000e200ff027b82 */ /* 0x000e220000000a00 */
[----:B------:R-:W1:Y:S01]  /*0090*/  LDCU.64 UR4, c[0x0][0x358] ;  /* 0x00006b00ff0477ac */ /* 0x000e620008000a00 */
[----:B------:R-:W2:Y:S06]  /*00a0*/  LDCU.64 UR6, c[0x0][0x398] ;  /* 0x00007300ff0677ac */ /* 0x000eac0008000a00 */
[----:B------:R-:W3:Y:S01]  /*00b0*/  LDC.64 R4, c[0x0][0x380] ;  /* 0x0000e000ff047b82 */ /* 0x000ee20000000a00 */
[----:B0-----:R-:W-:-:S06]  /*00c0*/  IMAD.WIDE R2, R7, 0x8, R2 ;  /* 0x0000000807027825 */ /* 0x001fcc00078e0202 */
[----:B-1----:R-:W2:Y:S01]  /*00d0*/  LDG.E.64 R2, desc[UR4][R2.64] ;  /* 0x0000000402027981 */ /* 0x002ea2000c1e1b00 */
[----:B---3--:R-:W-:-:S05]  /*00e0*/  IMAD.WIDE R4, R7, 0x8, R4 ;  /* 0x0000000807047825 */ /* 0x008fca00078e0204 */
[----:B------:R-:W2:Y:S02]  /*00f0*/  LDG.E.64 R6, desc[UR4][R4.64] ;  /* 0x0000000404067981 */ /* 0x000ea4000c1e1b00 */
[----:B--2---:R-:W-:-:S07]  /*0100*/  DFMA R6, -R2, UR6, R6 ;  /* 0x0000000602067c2b */ /* 0x004fce0008000106 */
[----:B------:R-:W-:Y:S01]  /*0110*/  STG.E.64 desc[UR4][R4.64], R6 ;  /* 0x0000000604007986 */ /* 0x000fe2000c101b04 */
[----:B------:R-:W-:Y:S05]  /*0120*/  EXIT ;  /* 0x000000000000794d */ /* 0x000fea0003800000 */
.L_x_0:
[----:B------:R-:W-:-:S00]  /*0130*/  BRA `(.L_x_0) ;  /* 0xfffffffc00fc7947 */ /* 0x000fc0000383ffff */
[----:B------:R-:W-:-:S00]  /*0140*/  NOP ;  /* 0x0000000000007918 */ /* 0x000fc00000000000 */
        /* <DEDUP_REMOVED lines=11> */
.L_x_28:


//--------------------- .text._Z21update_weights_kernelPdS_S_iid --------------------------
	.section	.text._Z21update_weights_kernelPdS_S_iid,"ax",@progbits
	.align	128
        .global         _Z21update_weights_kernelPdS_S_iid
        .type           _Z21update_weights_kernelPdS_S_iid,@function
        .size           _Z21update_weights_kernelPdS_S_iid,(.L_x_29 - _Z21update_weights_kernelPdS_S_iid)
        .other          _Z21update_weights_kernelPdS_S_iid,@"STO_CUDA_ENTRY STV_DEFAULT"
_Z21update_weights_kernelPdS_S_iid:
.text._Z21update_weights_kernelPdS_S_iid:
[----:B------:R-:W-:Y:S01]  /*0000*/  LDC R1, c[0x0][0x37c] ;  /* 0x0000df00ff017b82 */ /* 0x000fe20000000800 */
[----:B------:R-:W0:Y:S07]  /*0010*/  S2R R3, SR_TID.Y ;  /* 0x0000000000037919 */ /* 0x000e2e0000002200 */
[----:B------:R-:W1:Y:S01]  /*0020*/  LDC R5, c[0x0][0x360] ;  /* 0x0000d800ff057b82 */ /* 0x000e620000000800 */
[----:B------:R-:W2:Y:S01]  /*0030*/  LDCU.64 UR6, c[0x0][0x398] ;  /* 0x00007300ff0677ac */ /* 0x000ea20008000a00 */
[----:B------:R-:W1:Y:S06]  /*0040*/  S2R R2, SR_TID.X ;  /* 0x0000000000027919 */ /* 0x000e6c0000002100 */
[----:B------:R-:W0:Y:S08]  /*0050*/  S2UR UR5, SR_CTAID.Y ;  /* 0x00000000000579c3 */ /* 0x000e300000002600 */
[----:B------:R-:W0:Y:S08]  /*0060*/  LDC R0, c[0x0][0x364] ;  /* 0x0000d900ff007b82 */ /* 0x000e300000000800 */
[----:B------:R-:W1:Y:S01]  /*0070*/  S2UR UR4, SR_CTAID.X ;  /* 0x00000000000479c3 */ /* 0x000e620000002500 */
[----:B0-----:R-:W-:-:S05]  /*0080*/  IMAD R0, R0, UR5, R3 ;  /* 0x0000000500007c24 */ /* 0x001fca000f8e0203 */
[----:B--2---:R-:W-:Y:S01]  /*0090*/  ISETP.GE.AND P0, PT, R0, UR7, PT ;  /* 0x0000000700007c0c */ /* 0x004fe2000bf06270 */
[----:B-1----:R-:W-:-:S05]  /*00a0*/  IMAD R5, R5, UR4, R2 ;  /* 0x0000000405057c24 */ /* 0x002fca000f8e0202 */
[----:B------:R-:W-:-:S13]  /*00b0*/  ISETP.GE.OR P0, PT, R5, UR6, P0 ;  /* 0x0000000605007c0c */ /* 0x000fda0008706670 */
[----:B------:R-:W-:Y:S05]  /*00c0*/  @P0 EXIT ;  /* 0x000000000000094d */ /* 0x000fea0003800000 */
[----:B------:R-:W0:Y:S01]  /*00d0*/  LDC.64 R2, c[0x0][0x390] ;  /* 0x0000e400ff027b82 */ /* 0x000e220000000a00 */
[----:B------:R-:W1:Y:S01]  /*00e0*/  LDCU.64 UR4, c[0x0][0x358] ;  /* 0x00006b00ff0477ac */ /* 0x000e620008000a00 */
[----:B------:R-:W-:Y:S01]  /*00f0*/  IMAD R11, R5, UR7, R0 ;  /* 0x00000007050b7c24 */ /* 0x000fe2000f8e0200 */
[----:B------:R-:W2:Y:S05]  /*0100*/  LDCU.64 UR8, c[0x0][0x3a0] ;  /* 0x00007400ff0877ac */ /* 0x000eaa0008000a00 */
[----:B------:R-:W3:Y:S08]  /*0110*/  LDC.64 R6, c[0x0][0x388] ;  /* 0x0000e200ff067b82 */ /* 0x000ef00000000a00 */
[----:B------:R-:W4:Y:S01]  /*0120*/  LDC.64 R8, c[0x0][0x380] ;  /* 0x0000e000ff087b82 */ /* 0x000f220000000a00 */
[----:B0-----:R-:W-:-:S06]  /*0130*/  IMAD.WIDE.U32 R2, R0, 0x8, R2 ;  /* 0x0000000800027825 */ /* 0x001fcc00078e0002 */
[----:B-1----:R-:W2:Y:S01]  /*0140*/  LDG.E.64 R2, desc[UR4][R2.64] ;  /* 0x0000000402027981 */ /* 0x002ea2000c1e1b00 */
[----:B---3--:R-:W-:-:S06]  /*0150*/  IMAD.WIDE R6, R5, 0x8, R6 ;  /* 0x0000000805067825 */ /* 0x008fcc00078e0206 */
[----:B------:R-:W3:Y:S01]  /*0160*/  LDG.E.64 R6, desc[UR4][R6.64] ;  /* 0x0000000406067981 */ /* 0x000ee2000c1e1b00 */
[----:B----4-:R-:W-:-:S05]  /*0170*/  IMAD.WIDE R8, R11, 0x8, R8 ;  /* 0x000000080b087825 */ /* 0x010fca00078e0208 */
[----:B------:R-:W3:Y:S01]  /*0180*/  LDG.E.64 R10, desc[UR4][R8.64] ;  /* 0x00000004080a7981 */ /* 0x000ee2000c1e1b00 */
[----:B--2---:R-:W-:-:S08]  /*0190*/  DMUL R4, R2, UR8 ;  /* 0x0000000802047c28 */ /* 0x004fd00008000000 */
[----:B---3--:R-:W-:-:S07]  /*01a0*/  DFMA R4, -R4, R6, R10 ;  /* 0x000000060404722b */ /* 0x008fce000000010a */
[----:B------:R-:W-:Y:S01]  /*01b0*/  STG.E.64 desc[UR4][R8.64], R4 ;  /* 0x0000000408007986 */ /* 0x000fe2000c101b04 */
[----:B------:R-:W-:Y:S05]  /*01c0*/  EXIT ;  /* 0x000000000000794d */ /* 0x000fea0003800000 */
.L_x_1:
        /* <DEDUP_REMOVED lines=11> */
.L_x_29:


//--------------------- .text._Z19hidden_delta_kernelPdS_S_S_iii --------------------------
	.section	.text._Z19hidden_delta_kernelPdS_S_S_iii,"ax",@progbits
	.align	128
        .global         _Z19hidden_delta_kernelPdS_S_S_iii
        .type           _Z19hidden_delta_kernelPdS_S_S_iii,@function
        .size           _Z19hidden_delta_kernelPdS_S_S_iii,(.L_x_30 - _Z19hidden_delta_kernelPdS_S_S_iii)
        .other          _Z19hidden_delta_kernelPdS_S_S_iii,@"STO_CUDA_ENTRY STV_DEFAULT"
_Z19hidden_delta_kernelPdS_S_S_iii:
.text._Z19hidden_delta_kernelPdS_S_S_iii:
        /* <DEDUP_REMOVED lines=8> */
[----:B------:R-:W0:Y:S01]  /*0080*/  LDCU UR8, c[0x0][0x3a4] ;  /* 0x00007480ff0877ac */ /* 0x000e220008000800 */
[----:B------:R-:W-:Y:S01]  /*0090*/  CS2R R24, SRZ ;  /* 0x0000000000187805 */ /* 0x000fe2000001ff00 */
[----:B------:R-:W1:Y:S01]  /*00a0*/  LDCU.64 UR16, c[0x0][0x358] ;  /* 0x00006b00ff1077ac */ /* 0x000e620008000a00 */
[----:B0-----:R-:W-:-:S09]  /*00b0*/  UISETP.GE.AND UP0, UPT, UR8, 0x1, UPT ;  /* 0x000000010800788c */ /* 0x001fd2000bf06270 */
[----:B-1----:R-:W-:Y:S05]  /*00c0*/  BRA.U !UP0, `(.L_x_2) ;  /* 0x0000000908707547 */ /* 0x002fea000b800000 */
[----:B------:R-:W-:Y:S01]  /*00d0*/  UISETP.GE.U32.AND UP1, UPT, UR8, 0x10, UPT ;  /* 0x000000100800788c */ /* 0x000fe2000bf26070 */
[----:B------:R-:W-:Y:S01]  /*00e0*/  HFMA2 R3, -RZ, RZ, 0, 0 ;  /* 0x00000000ff037431 */ /* 0x000fe200000001ff */
[----:B------:R-:W-:Y:S02]  /*00f0*/  ULOP3.LUT UR9, UR8, 0xf, URZ, 0xc0, !UPT ;  /* 0x0000000f08097892 */ /* 0x000fe4000f8ec0ff */
[----:B------:R-:W-:Y:S01]  /*0100*/  IMAD R2, R0, UR8, RZ ;  /* 0x0000000800027c24 */ /* 0x000fe2000f8e02ff */
[----:B------:R-:W-:Y:S01]  /*0110*/  CS2R R24, SRZ ;  /* 0x0000000000187805 */ /* 0x000fe2000001ff00 */
[----:B------:R-:W-:-:S03]  /*0120*/  UISETP.NE.AND UP0, UPT, UR9, URZ, UPT ;  /* 0x000000ff0900728c */ /* 0x000fc6000bf05270 */
[----:B------:R-:W-:Y:S08]  /*0130*/  BRA.U !UP1, `(.L_x_3) ;  /* 0x00000005091c7547 */ /* 0x000ff0000b800000 */
[----:B------:R-:W0:Y:S01]  /*0140*/  LDCU.128 UR12, c[0x0][0x380] ;  /* 0x00007000ff0c77ac */ /* 0x000e220008000c00 */
[----:B------:R-:W-:Y:S01]  /*0150*/  IMAD.MOV.U32 R26, RZ, RZ, R2 ;  /* 0x000000ffff1a7224 */ /* 0x000fe200078e0002 */
[----:B------:R-:W-:Y:S01]  /*0160*/  CS2R R24, SRZ ;  /* 0x0000000000187805 */ /* 0x000fe2000001ff00 */
[----:B------:R-:W-:-:S04]  /*0170*/  ULOP3.LUT UR10, UR8, 0x7ffffff0, URZ, 0xc0, !UPT ;  /* 0x7ffffff0080a7892 */ /* 0x000fc8000f8ec0ff */
[----:B------:R-:W-:Y:S02]  /*0180*/  UIADD3 UR11, UPT, UPT, -UR10, URZ, URZ ;  /* 0x000000ff0a0b7290 */ /* 0x000fe4000fffe1ff */
[----:B------:R-:W-:Y:S01]  /*0190*/  MOV R3, UR10 ;  /* 0x0000000a00037c02 */ /* 0x000fe20008000f00 */
[----:B0-----:R-:W-:Y:S02]  /*01a0*/  UIADD3 UR6, UP1, UPT, UR12, 0x40, URZ ;  /* 0x000000400c067890 */ /* 0x001fe4000ff3e0ff */
[----:B------:R-:W-:Y:S02]  /*01b0*/  UIADD3 UR4, UP2, UPT, UR14, 0x40, URZ ;  /* 0x000000400e047890 */ /* 0x000fe4000ff5e0ff */
[----:B------:R-:W-:Y:S02]  /*01c0*/  UIADD3.X UR7, UPT, UPT, URZ, UR13, URZ, UP1, !UPT ;  /* 0x0000000dff077290 */ /* 0x000fe40008ffe4ff */
[----:B------:R-:W-:Y:S01]  /*01d0*/  IMAD.U32 R10, RZ, RZ, UR6 ;  /* 0x00000006ff0a7e24 */ /* 0x000fe2000f8e00ff */
[----:B------:R-:W-:-:S03]  /*01e0*/  UIADD3.X UR5, UPT, UPT, URZ, UR15, URZ, UP2, !UPT ;  /* 0x0000000fff057290 */ /* 0x000fc600097fe4ff */
[----:B------:R-:W-:-:S09]  /*01f0*/  MOV R11, UR7 ;  /* 0x00000007000b7c02 */ /* 0x000fd20008000f00 */
.L_x_4:
[----:B------:R-:W-:Y:S01]  /*0200*/  MOV R5, UR5 ;  /* 0x0000000500057c02 */ /* 0x000fe20008000f00 */
[----:B------:R-:W-:Y:S01]  /*0210*/  IMAD.U32 R4, RZ, RZ, UR4 ;  /* 0x00000004ff047e24 */ /* 0x000fe2000f8e00ff */
[----:B------:R-:W-:Y:S01]  /*0220*/  MOV R7, R11 ;  /* 0x0000000b00077202 */ /* 0x000fe20000000f00 */
[----:B------:R-:W-:Y:S02]  /*0230*/  IMAD.MOV.U32 R6, RZ, RZ, R10 ;  /* 0x000000ffff067224 */ /* 0x000fe400078e000a */
[----:B------:R-:W-:-:S03]  /*0240*/  IMAD.WIDE R4, R26, 0x8, R4 ;  /* 0x000000081a047825 */ /* 0x000fc600078e0204 */
[----:B------:R-:W2:Y:S04]  /*0250*/  LDG.E.64 R22, desc[UR16][R6.64+-0x40] ;  /* 0xffffc01006167981 */ /* 0x000ea8000c1e1b00 */
[----:B------:R-:W2:Y:S04]  /*0260*/  LDG.E.64 R12, desc[UR16][R4.64+-0x40] ;  /* 0xffffc010040c7981 */ /* 0x000ea8000c1e1b00 */
[----:B------:R-:W3:Y:S04]  /*0270*/  LDG.E.64 R16, desc[UR16][R6.64+-0x38] ;  /* 0xffffc81006107981 */ /* 0x000ee8000c1e1b00 */
[----:B------:R-:W3:Y:S04]  /*0280*/  LDG.E.64 R20, desc[UR16][R4.64+-0x38] ;  /* 0xffffc81004147981 */ /* 0x000ee8000c1e1b00 */
[----:B------:R-:W4:Y:S04]  /*0290*/  LDG.E.64 R10, desc[UR16][R6.64+-0x30] ;  /* 0xffffd010060a7981 */ /* 0x000f28000c1e1b00 */
[----:B------:R-:W4:Y:S04]  /*02a0*/  LDG.E.64 R14, desc[UR16][R4.64+-0x30] ;  /* 0xffffd010040e7981 */ /* 0x000f28000c1e1b00 */
[----:B------:R-:W5:Y:S04]  /*02b0*/  LDG.E.64 R8, desc[UR16][R6.64+-0x28] ;  /* 0xffffd81006087981 */ /* 0x000f68000c1e1b00 */
[----:B------:R-:W5:Y:S01]  /*02c0*/  LDG.E.64 R18, desc[UR16][R4.64+-0x28] ;  /* 0xffffd81004127981 */ /* 0x000f62000c1e1b00 */
[----:B--2---:R-:W-:-:S03]  /*02d0*/  DFMA R22, R22, R12, R24 ;  /* 0x0000000c1616722b */ /* 0x004fc60000000018 */
[----:B------:R-:W2:Y:S04]  /*02e0*/  LDG.E.64 R12, desc[UR16][R6.64+-0x20] ;  /* 0xffffe010060c7981 */ /* 0x000ea8000c1e1b00 */
[----:B------:R-:W2:Y:S01]  /*02f0*/  LDG.E.64 R24, desc[UR16][R4.64+-0x20] ;  /* 0xffffe01004187981 */ /* 0x000ea2000c1e1b00 */
[----:B---3--:R-:W-:-:S03]  /*0300*/  DFMA R20, R16, R20, R22 ;  /* 0x000000141014722b */ /* 0x008fc60000000016 */
[----:B------:R-:W3:Y:S04]  /*0310*/  LDG.E.64 R16, desc[UR16][R6.64+-0x18] ;  /* 0xffffe81006107981 */ /* 0x000ee8000c1e1b00 */
[----:B------:R-:W3:Y:S01]  /*0320*/  LDG.E.64 R22, desc[UR16][R4.64+-0x18] ;  /* 0xffffe81004167981 */ /* 0x000ee2000c1e1b00 */
[----:B----4-:R-:W-:-:S03]  /*0330*/  DFMA R14, R10, R14, R20 ;  /* 0x0000000e0a0e722b */ /* 0x010fc60000000014 */
[----:B------:R-:W4:Y:S04]  /*0340*/  LDG.E.64 R20, desc[UR16][R6.64+-0x10] ;  /* 0xfffff01006147981 */ /* 0x000f28000c1e1b00 */
[----:B------:R-:W4:Y:S01]  /*0350*/  LDG.E.64 R10, desc[UR16][R4.64+-0x10] ;  /* 0xfffff010040a7981 */ /* 0x000f22000c1e1b00 */
[----:B-----5:R-:W-:-:S03]  /*0360*/  DFMA R18, R8, R18, R14 ;  /* 0x000000120812722b */ /* 0x020fc6000000000e */
        /* <DEDUP_REMOVED lines=26> */
[----:B------:R-:W-:Y:S01]  /*0510*/  UIADD3 UR11, UPT, UPT, UR11, 0x10, URZ ;  /* 0x000000100b0b7890 */ /* 0x000fe2000fffe0ff */
[----:B------:R-:W-:-:S03]  /*0520*/  IADD3 R26, PT, PT, R26, 0x10, RZ ;  /* 0x000000101a1a7810 */ /* 0x000fc60007ffe0ff */
[----:B------:R-:W-:Y:S01]  /*0530*/  UISETP.NE.AND UP1, UPT, UR11, URZ, UPT ;  /* 0x000000ff0b00728c */ /* 0x000fe2000bf25270 */
[----:B--2---:R-:W-:-:S08]  /*0540*/  DFMA R10, R12, R14, R10 ;  /* 0x0000000e0c0a722b */ /* 0x004fd0000000000a */
[----:B---3--:R-:W-:-:S08]  /*0550*/  DFMA R10, R16, R18, R10 ;  /* 0x00000012100a722b */ /* 0x008fd0000000000a */
[----:B----4-:R-:W-:Y:S01]  /*0560*/  DFMA R24, R22, R24, R10 ;  /* 0x000000181618722b */ /* 0x010fe2000000000a */
[----:B------:R-:W-:-:S05]  /*0570*/  IADD3 R10, P0, PT, R6, 0x80, RZ ;  /* 0x00000080060a7810 */ /* 0x000fca0007f1e0ff */
[----:B------:R-:W-:Y:S02]  /*0580*/  IMAD.X R11, RZ, RZ, R7, P0 ;  /* 0x000000ffff0b7224 */ /* 0x000fe400000e0607 */
[----:B-----5:R-:W-:Y:S01]  /*0590*/  DFMA R24, R8, R20, R24 ;  /* 0x000000140818722b */ /* 0x020fe20000000018 */
[----:B------:R-:W-:Y:S10]  /*05a0*/  BRA.U UP1, `(.L_x_4) ;  /* 0xfffffffd01147547 */ /* 0x000ff4000b83ffff */
.L_x_3:
[----:B------:R-:W-:Y:S05]  /*05b0*/  BRA.U !UP0, `(.L_x_2) ;  /* 0x0000000508347547 */ /* 0x000fea000b800000 */
[----:B------:R-:W-:Y:S02]  /*05c0*/  UISETP.GE.U32.AND UP0, UPT, UR9, 0x8, UPT ;  /* 0x000000080900788c */ /* 0x000fe4000bf06070 */
[----:B------:R-:W-:-:S04]  /*05d0*/  ULOP3.LUT UR5, UR8, 0x7, URZ, 0xc0, !UPT ;  /* 0x0000000708057892 */ /* 0x000fc8000f8ec0ff */
[----:B------:R-:W-:-:S03]  /*05e0*/  UISETP.NE.AND UP1, UPT, UR5, URZ, UPT ;  /* 0x000000ff0500728c */ /* 0x000fc6000bf25270 */
[----:B------:R-:W-:Y:S08]  /*05f0*/  BRA.U !UP0, `(.L_x_5) ;  /* 0x0000000108787547 */ /* 0x000ff0000b800000 */
[----:B------:R-:W0:Y:S01]  /*0600*/  LDC.64 R6, c[0x0][0x388] ;  /* 0x0000e200ff067b82 */ /* 0x000e220000000a00 */
[----:B------:R-:W-:-:S07]  /*0610*/  IMAD.IADD R9, R2, 0x1, R3 ;  /* 0x0000000102097824 */ /* 0x000fce00078e0203 */
[----:B------:R-:W1:Y:S01]  /*0620*/  LDC.64 R4, c[0x0][0x380] ;  /* 0x0000e000ff047b82 */ /* 0x000e620000000a00 */
[----:B0-----:R-:W-:-:S05]  /*0630*/  IMAD.WIDE R6, R9, 0x8, R6 ;  /* 0x0000000809067825 */ /* 0x001fca00078e0206 */
[----:B------:R-:W2:Y:S01]  /*0640*/  LDG.E.64 R14, desc[UR16][R6.64] ;  /* 0x00000010060e7981 */ /* 0x000ea2000c1e1b00 */
[----:B-1----:R-:W-:-:S03]  /*0650*/  IMAD.WIDE.U32 R4, R3, 0x8, R4 ;  /* 0x0000000803047825 */ /* 0x002fc600078e0004 */
[----:B------:R-:W3:Y:S04]  /*0660*/  LDG.E.64 R16, desc[UR16][R6.64+0x8] ;  /* 0x0000081006107981 */ /* 0x000ee8000c1e1b00 */
[----:B------:R-:W2:Y:S04]  /*0670*/  LDG.E.64 R12, desc[UR16][R4.64] ;  /* 0x00000010040c7981 */ /* 0x000ea8000c1e1b00 */
[----:B------:R-:W3:Y:S04]  /*0680*/  LDG.E.64 R18, desc[UR16][R4.64+0x8] ;  /* 0x0000081004127981 */ /* 0x000ee8000c1e1b00 */
[----:B------:R-:W4:Y:S04]  /*0690*/  LDG.E.64 R20, desc[UR16][R6.64+0x10] ;  /* 0x0000101006147981 */ /* 0x000f28000c1e1b00 */
[----:B------:R-:W4:Y:S04]  /*06a0*/  LDG.E.64 R22, desc[UR16][R4.64+0x10] ;  /* 0x0000101004167981 */ /* 0x000f28000c1e1b00 */
[----:B------:R-:W5:Y:S04]  /*06b0*/  LDG.E.64 R10, desc[UR16][R6.64+0x18] ;  /* 0x00001810060a7981 */ /* 0x000f68000c1e1b00 */
[----:B------:R-:W5:Y:S04]  /*06c0*/  LDG.E.64 R8, desc[UR16][R4.64+0x18] ;  /* 0x0000181004087981 */ /* 0x000f68000c1e1b00 */
        /* <DEDUP_REMOVED lines=11> */
[----:B-----5:R-:W-:Y:S01]  /*0780*/  DFMA R8, R8, R10, R20 ;  /* 0x0000000a0808722b */ /* 0x020fe20000000014 */
[----:B------:R-:W-:-:S07]  /*0790*/  IADD3 R3, PT, PT, R3, 0x8, RZ ;  /* 0x0000000803037810 */ /* 0x000fce0007ffe0ff */
[----:B--2---:R-:W-:-:S08]  /*07a0*/  DFMA R8, R14, R12, R8 ;  /* 0x0000000c0e08722b */ /* 0x004fd00000000008 */
[----:B---3--:R-:W-:-:S08]  /*07b0*/  DFMA R8, R18, R16, R8 ;  /* 0x000000101208722b */ /* 0x008fd00000000008 */
[----:B----4-:R-:W-:-:S08]  /*07c0*/  DFMA R24, R22, R24, R8 ;  /* 0x000000181618722b */ /* 0x010fd00000000008 */
[----:B------:R-:W-:-:S11]  /*07d0*/  DFMA R24, R28, R26, R24 ;  /* 0x0000001a1c18722b */ /* 0x000fd60000000018 */
.L_x_5:
        /* <DEDUP_REMOVED lines=17> */
[----:B------:R-:W5:Y:S01]  /*08f0*/  LDG.E.64 R14, desc[UR16][R16.64+0x18] ;  /* 0x00001810100e7981 */ /* 0x000f62000c1e1b00 */
[----:B------:R-:W-:Y:S01]  /*0900*/  IADD3 R3, PT, PT, R3, 0x4, RZ ;  /* 0x0000000403037810 */ /* 0x000fe20007ffe0ff */
[----:B--2---:R-:W-:-:S08]  /*0910*/  DFMA R18, R18, R22, R24 ;  /* 0x000000161212722b */ /* 0x004fd00000000018 */
[----:B---3--:R-:W-:-:S08]  /*0920*/  DFMA R8, R8, R10, R18 ;  /* 0x0000000a0808722b */ /* 0x008fd00000000012 */
[----:B----4-:R-:W-:-:S08]  /*0930*/  DFMA R4, R4, R6, R8 ;  /* 0x000000060404722b */ /* 0x010fd00000000008 */
[----:B-----5:R-:W-:-:S11]  /*0940*/  DFMA R24, R14, R12, R4 ;  /* 0x0000000c0e18722b */ /* 0x020fd60000000004 */
.L_x_6:
[----:B------:R-:W-:Y:S05]  /*0950*/  BRA.U !UP1, `(.L_x_2) ;  /* 0x00000001094c7547 */ /* 0x000fea000b800000 */
[----:B------:R-:W0:Y:S01]  /*0960*/  LDC.64 R4, c[0x0][0x380] ;  /* 0x0000e000ff047b82 */ /* 0x000e220000000a00 */
[----:B------:R-:W-:Y:S01]  /*0970*/  IMAD.IADD R9, R2, 0x1, R3 ;  /* 0x0000000102097824 */ /* 0x000fe200078e0203 */
[----:B------:R-:W-:-:S06]  /*0980*/  UIADD3 UR4, UPT, UPT, -UR4, URZ, URZ ;  /* 0x000000ff04047290 */ /* 0x000fcc000fffe1ff */
[----:B------:R-:W1:Y:S01]  /*0990*/  LDC.64 R6, c[0x0][0x388] ;  /* 0x0000e200ff067b82 */ /* 0x000e620000000a00 */
[----:B0-----:R-:W-:-:S04]  /*09a0*/  IMAD.WIDE.U32 R4, R3, 0x8, R4 ;  /* 0x0000000803047825 */ /* 0x001fc800078e0004 */
[----:B------:R-:W-:Y:S01]  /*09b0*/  IMAD.MOV.U32 R11, RZ, RZ, R5 ;  /* 0x000000ffff0b7224 */ /* 0x000fe200078e0005 */
[----:B------:R-:W-:-:S07]  /*09c0*/  MOV R8, R4 ;  /* 0x0000000400087202 */ /* 0x000fce0000000f00 */
.L_x_7:
[----:B-1----:R-:W-:Y:S01]  /*09d0*/  IMAD.WIDE R2, R9, 0x8, R6 ;  /* 0x0000000809027825 */ /* 0x002fe200078e0206 */
[----:B------:R-:W-:Y:S02]  /*09e0*/  MOV R4, R8 ;  /* 0x0000000800047202 */ /* 0x000fe40000000f00 */
[----:B------:R-:W-:-:S03]  /*09f0*/  MOV R5, R11 ;  /* 0x0000000b00057202 */ /* 0x000fc60000000f00 */
[----:B------:R-:W2:Y:S04]  /*0a00*/  LDG.E.64 R2, desc[UR16][R2.64] ;  /* 0x0000001002027981 */ /* 0x000ea8000c1e1b00 */
[----:B------:R-:W2:Y:S01]  /*0a10*/  LDG.E.64 R4, desc[UR16][R4.64] ;  /* 0x0000001004047981 */ /* 0x000ea2000c1e1b00 */
[----:B------:R-:W-:Y:S01]  /*0a20*/  UIADD3 UR4, UPT, UPT, UR4, 0x1, URZ ;  /* 0x0000000104047890 */ /* 0x000fe2000fffe0ff */
[----:B------:R-:W-:Y:S01]  /*0a30*/  IADD3 R8, P0, PT, R8, 0x8, RZ ;  /* 0x0000000808087810 */ /* 0x000fe20007f1e0ff */
[----:B------:R-:W-:Y:S02]  /*0a40*/  VIADD R9, R9, 0x1 ;  /* 0x0000000109097836 */ /* 0x000fe40000000000 */
[----:B------:R-:W-:Y:S01]  /*0a50*/  UISETP.NE.AND UP0, UPT, UR4, URZ, UPT ;  /* 0x000000ff0400728c */ /* 0x000fe2000bf05270 */
[----:B------:R-:W-:Y:S01]  /*0a60*/  IADD3.X R11, PT, PT, RZ, R11, RZ, P0, !PT ;  /* 0x0000000bff0b7210 */ /* 0x000fe200007fe4ff */
[----:B--2---:R-:W-:-:S07]  /*0a70*/  DFMA R24, R4, R2, R24 ;  /* 0x000000020418722b */ /* 0x004fce0000000018 */
[----:B------:R-:W-:Y:S05]  /*0a80*/  BRA.U UP0, `(.L_x_7) ;  /* 0xfffffffd00d07547 */ /* 0x000fea000b83ffff */
.L_x_2:
[----:B------:R-:W0:Y:S01]  /*0a90*/  LDC.64 R2, c[0x0][0x390] ;  /* 0x0000e400ff027b82 */ /* 0x000e220000000a00 */
[----:B------:R-:W1:Y:S07]  /*0aa0*/  LDCU UR4, c[0x0][0x3a8] ;  /* 0x00007500ff0477ac */ /* 0x000e6e0008000800 */
[----:B------:R-:W2:Y:S01]  /*0ab0*/  LDC.64 R8, c[0x0][0x398] ;  /* 0x0000e600ff087b82 */ /* 0x000ea20000000a00 */
[----:B0-----:R-:W-:-:S06]  /*0ac0*/  IMAD.WIDE R2, R0, 0x8, R2 ;  /* 0x0000000800027825 */ /* 0x001fcc00078e0202 */
[----:B------:R-:W3:Y:S01]  /*0ad0*/  LDG.E.64 R2, desc[UR16][R2.64] ;  /* 0x0000001002027981 */ /* 0x000ee2000c1e1b00 */
[----:B-1----:R-:W-:-:S13]  /*0ae0*/  ISETP.NE.AND P1, PT, RZ, UR4, PT ;  /* 0x00000004ff007c0c */ /* 0x002fda000bf25270 */
[----:B------:R-:W-:Y:S01]  /*0af0*/  @P1 MOV R4, RZ ;  /* 0x000000ff00041202 */ /* 0x000fe20000000f00 */
[C---:B---3--:R-:W-:Y:S02]  /*0b00*/  @!P1 DADD R6, -R2.reuse, 1 ;  /* 0x3ff0000002069429 */ /* 0x048fe40000000100 */
[----:B------:R-:W-:-:S06]  /*0b10*/  @P1 DSETP.GT.AND P0, PT, R2, RZ, PT ;  /* 0x000000ff0200122a */ /* 0x000fcc0003f04000 */
[----:B------:R-:W-:Y:S01]  /*0b20*/  @P1 FSEL R5, RZ, 1.875, !P0 ;  /* 0x3ff00000ff051808 */ /* 0x000fe20004000000 */
[----:B------:R-:W-:Y:S01]  /*0b30*/  @!P1 DMUL R4, R2, R6 ;  /* 0x0000000602049228 */ /* 0x000fe20000000000 */
[----:B--2---:R-:W-:-:S07]  /*0b40*/  IMAD.WIDE R6, R0, 0x8, R8 ;  /* 0x0000000800067825 */ /* 0x004fce00078e0208 */
[----:B------:R-:W-:-:S07]  /*0b50*/  DMUL R4, R4, R24 ;  /* 0x0000001804047228 */ /* 0x000fce0000000000 */
[----:B------:R-:W-:Y:S01]  /*0b60*/  STG.E.64 desc[UR16][R6.64], R4 ;  /* 0x0000000406007986 */ /* 0x000fe2000c101b10 */
[----:B------:R-:W-:Y:S05]  /*0b70*/  EXIT ;  /* 0x000000000000794d */ /* 0x000fea0003800000 */
.L_x_8:
        /* <DEDUP_REMOVED lines=16> */
.L_x_30:


//--------------------- .text._Z19output_delta_kernelPdS_S_i --------------------------
	.section	.text._Z19output_delta_kernelPdS_S_i,"ax",@progbits
	.align	128
        .global         _Z19output_delta_kernelPdS_S_i
        .type           _Z19output_delta_kernelPdS_S_i,@function
        .size           _Z19output_delta_kernelPdS_S_i,(.L_x_31 - _Z19output_delta_kernelPdS_S_i)
        .other          _Z19output_delta_kernelPdS_S_i,@"STO_CUDA_ENTRY STV_DEFAULT"
_Z19output_delta_kernelPdS_S_i:
.text._Z19output_delta_kernelPdS_S_i:
        /* <DEDUP_REMOVED lines=9> */
[----:B------:R-:W1:Y:S07]  /*0090*/  LDCU.64 UR4, c[0x0][0x358] ;  /* 0x00006b00ff0477ac */ /* 0x000e6e0008000a00 */
[----:B------:R-:W2:Y:S08]  /*00a0*/  LDC.64 R4, c[0x0][0x388] ;  /* 0x0000e200ff047b82 */ /* 0x000eb00000000a00 */
[----:B------:R-:W3:Y:S01]  /*00b0*/  LDC.64 R8, c[0x0][0x390] ;  /* 0x0000e400ff087b82 */ /* 0x000ee20000000a00 */
[----:B0-----:R-:W-:-:S06]  /*00c0*/  IMAD.WIDE R2, R11, 0x8, R2 ;  /* 0x000000080b027825 */ /* 0x001fcc00078e0202 */
[----:B-1----:R-:W4:Y:S01]  /*00d0*/  LDG.E.64 R2, desc[UR4][R2.64] ;  /* 0x0000000402027981 */ /* 0x002f22000c1e1b00 */
[----:B--2---:R-:W-:-:S06]  /*00e0*/  IMAD.WIDE R4, R11, 0x8, R4 ;  /* 0x000000080b047825 */ /* 0x004fcc00078e0204 */
[----:B------:R-:W4:Y:S01]  /*00f0*/  LDG.E.64 R4, desc[UR4][R4.64] ;  /* 0x0000000404047981 */ /* 0x000f22000c1e1b00 */
[----:B---3--:R-:W-:Y:S01]  /*0100*/  IMAD.WIDE R8, R11, 0x8, R8 ;  /* 0x000000080b087825 */ /* 0x008fe200078e0208 */
[----:B----4-:R-:W-:-:S07]  /*0110*/  DADD R6, R2, -R4 ;  /* 0x0000000002067229 */ /* 0x010fce0000000804 */
[----:B------:R-:W-:Y:S01]  /*0120*/  STG.E.64 desc[UR4][R8.64], R6 ;  /* 0x0000000608007986 */ /* 0x000fe2000c101b04 */
[----:B------:R-:W-:Y:S05]  /*0130*/  EXIT ;  /* 0x000000000000794d */ /* 0x000fea0003800000 */
.L_x_9:
        /* <DEDUP_REMOVED lines=12> */
.L_x_31:


//--------------------- .text._Z20apply_sigmoid_kernelPdi --------------------------
	.section	.text._Z20apply_sigmoid_kernelPdi,"ax",@progbits
	.align	128
        .global         _Z20apply_sigmoid_kernelPdi
        .type           _Z20apply_sigmoid_kernelPdi,@function
        .size           _Z20apply_sigmoid_kernelPdi,(.L_x_27 - _Z20apply_sigmoid_kernelPdi)
        .other          _Z20apply_sigmoid_kernelPdi,@"STO_CUDA_ENTRY STV_DEFAULT"
_Z20apply_sigmoid_kernelPdi:
.text._Z20apply_sigmoid_kernelPdi:
        /* <DEDUP_REMOVED lines=10> */
[----:B0-----:R-:W-:-:S05]  /*00a0*/  IMAD.WIDE R2, R5, 0x8, R2 ;  /* 0x0000000805027825 */ /* 0x001fca00078e0202 */
[----:B-1----:R-:W2:Y:S01]  /*00b0*/  LDG.E.64 R4, desc[UR4][R2.64] ;  /* 0x0000000402047981 */ /* 0x002ea2000c1e1b00 */
[----:B------:R-:W-:Y:S01]  /*00c0*/  IMAD.MOV.U32 R6, RZ, RZ, 0x652b82fe ;  /* 0x652b82feff067424 */ /* 0x000fe200078e00ff */
[----:B------:R-:W-:Y:S01]  /*00d0*/  UMOV UR6, 0xfefa39ef ;  /* 0xfefa39ef00067882 */ /* 0x000fe20000000000 */
[----:B------:R-:W-:Y:S01]  /*00e0*/  IMAD.MOV.U32 R7, RZ, RZ, 0x3ff71547 ;  /* 0x3ff71547ff077424 */ /* 0x000fe200078e00ff */
[----:B------:R-:W-:Y:S01]  /*00f0*/  UMOV UR7, 0x3fe62e42 ;  /* 0x3fe62e4200077882 */ /* 0x000fe20000000000 */
[----:B------:R-:W-:Y:S04]  /*0100*/  BSSY.RECONVERGENT B0, `(.L_x_10) ;  /* 0x0000037000007945 */ /* 0x000fe80003800200 */
[----:B--2---:R-:W-:Y:S02]  /*0110*/  DFMA R6, R4, -R6, 6.75539944105574400000e+15 ;  /* 0x433800000406742b */ /* 0x004fe40000000806 */
[----:B------:R-:W-:-:S06]  /*0120*/  DADD R12, -RZ, -R4 ;  /* 0x00000000ff0c7229 */ /* 0x000fcc0000000904 */
[----:B------:R-:W-:-:S04]  /*0130*/  DADD R8, R6, -6.75539944105574400000e+15 ;  /* 0xc338000006087429 */ /* 0x000fc80000000000 */
[----:B------:R-:W-:-:S04]  /*0140*/  FSETP.GEU.AND P0, PT, |R13|, 4.1917929649353027344, PT ;  /* 0x4086232b0d00780b */ /* 0x000fc80003f0e200 */
[----:B------:R-:W-:Y:S01]  /*0150*/  DFMA R10, R8, -UR6, -R4 ;  /* 0x80000006080a7c2b */ /* 0x000fe20008000804 */
[----:B------:R-:W-:Y:S01]  /*0160*/  UMOV UR6, 0x3b39803f ;  /* 0x3b39803f00067882 */ /* 0x000fe20000000000 */
[----:B------:R-:W-:-:S06]  /*0170*/  UMOV UR7, 0x3c7abc9e ;  /* 0x3c7abc9e00077882 */ /* 0x000fcc0000000000 */
[----:B------:R-:W-:Y:S01]  /*0180*/  DFMA R8, R8, -UR6, R10 ;  /* 0x8000000608087c2b */ /* 0x000fe2000800000a */
[----:B------:R-:W-:Y:S01]  /*0190*/  UMOV UR6, 0x69ce2bdf ;  /* 0x69ce2bdf00067882 */ /* 0x000fe20000000000 */
[----:B------:R-:W-:Y:S01]  /*01a0*/  IMAD.MOV.U32 R10, RZ, RZ, -0x35dec16 ;  /* 0xfca213eaff0a7424 */ /* 0x000fe200078e00ff */
[----:B------:R-:W-:Y:S01]  /*01b0*/  UMOV UR7, 0x3e5ade15 ;  /* 0x3e5ade1500077882 */ /* 0x000fe20000000000 */
[----:B------:R-:W-:-:S06]  /*01c0*/  IMAD.MOV.U32 R11, RZ, RZ, 0x3e928af3 ;  /* 0x3e928af3ff0b7424 */ /* 0x000fcc00078e00ff */
[----:B------:R-:W-:Y:S01]  /*01d0*/  DFMA R10, R8, UR6, R10 ;  /* 0x00000006080a7c2b */ /* 0x000fe2000800000a */
[----:B------:R-:W-:Y:S01]  /*01e0*/  UMOV UR6, 0x62401315 ;  /* 0x6240131500067882 */ /* 0x000fe20000000000 */
[----:B------:R-:W-:-:S06]  /*01f0*/  UMOV UR7, 0x3ec71dee ;  /* 0x3ec71dee00077882 */ /* 0x000fcc0000000000 */
[----:B------:R-:W-:Y:S01]  /*0200*/  DFMA R10, R8, R10, UR6 ;  /* 0x00000006080a7e2b */ /* 0x000fe2000800000a */
        /* <DEDUP_REMOVED lines=20> */
[----:B------:R-:W-:-:S08]  /*0350*/  DFMA R10, R8, R10, UR6 ;  /* 0x00000006080a7e2b */ /* 0x000fd0000800000a */
[----:B------:R-:W-:-:S08]  /*0360*/  DFMA R10, R8, R10, 1 ;  /* 0x3ff00000080a742b */ /* 0x000fd0000000000a */
[----:B------:R-:W-:-:S10]  /*0370*/  DFMA R10, R8, R10, 1 ;  /* 0x3ff00000080a742b */ /* 0x000fd4000000000a */
[----:B------:R-:W-:Y:S01]  /*0380*/  LEA R9, R6, R11, 0x14 ;  /* 0x0000000b06097211 */ /* 0x000fe200078ea0ff */
[----:B------:R-:W-:Y:S01]  /*0390*/  IMAD.MOV.U32 R8, RZ, RZ, R10 ;  /* 0x000000ffff087224 */ /* 0x000fe200078e000a */
[----:B------:R-:W-:Y:S06]  /*03a0*/  @!P0 BRA `(.L_x_11) ;  /* 0x0000000000308947 */ /* 0x000fec0003800000 */
[----:B------:R-:W-:Y:S01]  /*03b0*/  FSETP.GEU.AND P1, PT, |R13|, 4.2275390625, PT ;  /* 0x408748000d00780b */ /* 0x000fe20003f2e200 */
[C---:B------:R-:W-:Y:S02]  /*03c0*/  DADD R8, -R4.reuse, +INF ;  /* 0x7ff0000004087429 */ /* 0x040fe40000000100 */
[----:B------:R-:W-:-:S08]  /*03d0*/  DSETP.GT.AND P0, PT, R4, RZ, PT ;  /* 0x000000ff0400722a */ /* 0x000fd00003f04000 */
[----:B------:R-:W-:Y:S02]  /*03e0*/  FSEL R8, R8, RZ, !P0 ;  /* 0x000000ff08087208 */ /* 0x000fe40004000000 */
[----:B------:R-:W-:Y:S02]  /*03f0*/  @!P1 LEA.HI R0, R6, R6, RZ, 0x1 ;  /* 0x0000000606009211 */ /* 0x000fe400078f08ff */
[----:B------:R-:W-:Y:S02]  /*0400*/  FSEL R9, R9, RZ, !P0 ;  /* 0x000000ff09097208 */ /* 0x000fe40004000000 */
[----:B------:R-:W-:-:S05]  /*0410*/  @!P1 SHF.R.S32.HI R5, RZ, 0x1, R0 ;  /* 0x00000001ff059819 */ /* 0x000fca0000011400 */
[----:B------:R-:W-:Y:S02]  /*0420*/  @!P1 IMAD.IADD R4, R6, 0x1, -R5 ;  /* 0x0000000106049824 */ /* 0x000fe400078e0a05 */
[----:B------:R-:W-:-:S03]  /*0430*/  @!P1 IMAD R11, R5, 0x100000, R11 ;  /* 0x00100000050b9824 */ /* 0x000fc600078e020b */
[----:B------:R-:W-:Y:S02]  /*0440*/  @!P1 LEA R5, R4, 0x3ff00000, 0x14 ;  /* 0x3ff0000004059811 */ /* 0x000fe400078ea0ff */
[----:B------:R-:W-:-:S06]  /*0450*/  @!P1 MOV R4, RZ ;  /* 0x000000ff00049202 */ /* 0x000fcc0000000f00 */
[----:B------:R-:W-:-:S11]  /*0460*/  @!P1 DMUL R8, R10, R4 ;  /* 0x000000040a089228 */ /* 0x000fd60000000000 */
.L_x_11:
[----:B------:R-:W-:Y:S05]  /*0470*/  BSYNC.RECONVERGENT B0 ;  /* 0x0000000000007941 */ /* 0x000fea0003800200 */
.L_x_10:
[----:B------:R-:W-:Y:S01]  /*0480*/  DADD R10, R8, 1 ;  /* 0x3ff00000080a7429 */ /* 0x000fe20000000000 */
[----:B------:R-:W-:Y:S05]  /*0490*/  BSSY.RECONVERGENT B0, `(.L_x_12) ;  /* 0x000000e000007945 */ /* 0x000fea0003800200 */
[----:B------:R-:W0:Y:S04]  /*04a0*/  MUFU.RCP64H R5, R11 ;  /* 0x0000000b00057308 */ /* 0x000e280000001800 */
[----:B------:R-:W-:-:S05]  /*04b0*/  VIADD R4, R11, 0x300402 ;  /* 0x003004020b047836 */ /* 0x000fca0000000000 */
[----:B------:R-:W-:Y:S01]  /*04c0*/  FSETP.GEU.AND P0, PT, |R4|, 5.8789094863358348022e-39, PT ;  /* 0x004004020400780b */ /* 0x000fe20003f0e200 */
[----:B0-----:R-:W-:-:S08]  /*04d0*/  DFMA R6, -R10, R4, 1 ;  /* 0x3ff000000a06742b */ /* 0x001fd00000000104 */
[----:B------:R-:W-:-:S08]  /*04e0*/  DFMA R6, R6, R6, R6 ;  /* 0x000000060606722b */ /* 0x000fd00000000006 */
[----:B------:R-:W-:-:S08]  /*04f0*/  DFMA R6, R4, R6, R4 ;  /* 0x000000060406722b */ /* 0x000fd00000000004 */
[----:B------:R-:W-:-:S08]  /*0500*/  DFMA R8, -R10, R6, 1 ;  /* 0x3ff000000a08742b */ /* 0x000fd00000000106 */
[----:B------:R-:W-:Y:S01]  /*0510*/  DFMA R6, R6, R8, R6 ;  /* 0x000000080606722b */ /* 0x000fe20000000006 */
[----:B------:R-:W-:Y:S10]  /*0520*/  @P0 BRA `(.L_x_13) ;  /* 0x0000000000100947 */ /* 0x000ff40003800000 */
[----:B------:R-:W-:-:S05]  /*0530*/  LOP3.LUT R0, R11, 0x7fffffff, RZ, 0xc0, !PT ;  /* 0x7fffffff0b007812 */ /* 0x000fca00078ec0ff */
[----:B------:R-:W-:Y:S01]  /*0540*/  VIADD R8, R0, 0xfff00000 ;  /* 0xfff0000000087836 */ /* 0x000fe20000000000 */
[----:B------:R-:W-:-:S07]  /*0550*/  MOV R0, 0x570 ;  /* 0x0000057000007802 */ /* 0x000fce0000000f00 */
[----:B------:R-:W-:Y:S05]  /*0560*/  CALL.REL.NOINC `($__internal_0_$__cuda_sm20_dblrcp_rn_slowpath_v3) ;  /* 0x00000000000c7944 */ /* 0x000fea0003c00000 */
.L_x_13:
[----:B------:R-:W-:Y:S05]  /*0570*/  BSYNC.RECONVERGENT B0 ;  /* 0x0000000000007941 */ /* 0x000fea0003800200 */
.L_x_12:
[----:B------:R-:W-:Y:S01]  /*0580*/  STG.E.64 desc[UR4][R2.64], R6 ;  /* 0x0000000602007986 */ /* 0x000fe2000c101b04 */
[----:B------:R-:W-:Y:S05]  /*0590*/  EXIT ;  /* 0x000000000000794d */ /* 0x000fea0003800000 */
        .weak           $__internal_0_$__cuda_sm20_dblrcp_rn_slowpath_v3
        .type           $__internal_0_$__cuda_sm20_dblrcp_rn_slowpath_v3,@function
        .size           $__internal_0_$__cuda_sm20_dblrcp_rn_slowpath_v3,(.L_x_27 - $__internal_0_$__cuda_sm20_dblrcp_rn_slowpath_v3)
$__internal_0_$__cuda_sm20_dblrcp_rn_slowpath_v3:
[----:B------:R-:W-:Y:S01]  /*05a0*/  IMAD.MOV.U32 R4, RZ, RZ, R10 ;  /* 0x000000ffff047224 */ /* 0x000fe200078e000a */
[----:B------:R-:W-:Y:S01]  /*05b0*/  MOV R5, R11 ;  /* 0x0000000b00057202 */ /* 0x000fe20000000f00 */
[----:B------:R-:W-:Y:S05]  /*05c0*/  BSSY.RECONVERGENT B1, `(.L_x_14) ;  /* 0x0000024000017945 */ /* 0x000fea0003800200 */
[----:B------:R-:W-:-:S14]  /*05d0*/  DSETP.GTU.AND P0, PT, |R4|, +INF , PT ;  /* 0x7ff000000400742a */ /* 0x000fdc0003f0c200 */
[----:B------:R-:W-:Y:S05]  /*05e0*/  @P0 BRA `(.L_x_15) ;  /* 0x00000000007c0947 */ /* 0x000fea0003800000 */
[----:B------:R-:W-:-:S05]  /*05f0*/  LOP3.LUT R10, R11, 0x7fffffff, RZ, 0xc0, !PT ;  /* 0x7fffffff0b0a7812 */ /* 0x000fca00078ec0ff */
[----:B------:R-:W-:-:S05]  /*0600*/  VIADD R6, R10, 0xffffffff ;  /* 0xffffffff0a067836 */ /* 0x000fca0000000000 */
[----:B------:R-:W-:-:S13]  /*0610*/  ISETP.GE.U32.AND P0, PT, R6, 0x7fefffff, PT ;  /* 0x7fefffff0600780c */ /* 0x000fda0003f06070 */
[----:B------:R-:W-:Y:S01]  /*0620*/  @P0 LOP3.LUT R7, R5, 0x7ff00000, RZ, 0x3c, !PT ;  /* 0x7ff0000005070812 */ /* 0x000fe200078e3cff */
[----:B------:R-:W-:Y:S01]  /*0630*/  @P0 IMAD.MOV.U32 R6, RZ, RZ, RZ ;  /* 0x000000ffff060224 */ /* 0x000fe200078e00ff */
[----:B------:R-:W-:Y:S06]  /*0640*/  @P0 BRA `(.L_x_16) ;  /* 0x00000000006c0947 */ /* 0x000fec0003800000 */
[----:B------:R-:W-:-:S13]  /*0650*/  ISETP.GE.U32.AND P0, PT, R10, 0x1000001, PT ;  /* 0x010000010a00780c */ /* 0x000fda0003f06070 */
[----:B------:R-:W-:Y:S05]  /*0660*/  @!P0 BRA `(.L_x_17) ;  /* 0x0000000000348947 */ /* 0x000fea0003800000 */
[----:B------:R-:W-:Y:S01]  /*0670*/  VIADD R7, R5, 0xc0200000 ;  /* 0xc020000005077836 */ /* 0x000fe20000000000 */
[----:B------:R-:W-:-:S03]  /*0680*/  MOV R6, R4 ;  /* 0x0000000400067202 */ /* 0x000fc60000000f00 */
[----:B------:R-:W0:Y:S03]  /*0690*/  MUFU.RCP64H R9, R7 ;  /* 0x0000000700097308 */ /* 0x000e260000001800 */
[----:B0-----:R-:W-:-:S08]  /*06a0*/  DFMA R10, -R6, R8, 1 ;  /* 0x3ff00000060a742b */ /* 0x001fd00000000108 */
[----:B------:R-:W-:-:S08]  /*06b0*/  DFMA R10, R10, R10, R10 ;  /* 0x0000000a0a0a722b */ /* 0x000fd0000000000a */
[----:B------:R-:W-:-:S08]  /*06c0*/  DFMA R10, R8, R10, R8 ;  /* 0x0000000a080a722b */ /* 0x000fd00000000008 */
[----:B------:R-:W-:-:S08]  /*06d0*/  DFMA R8, -R6, R10, 1 ;  /* 0x3ff000000608742b */ /* 0x000fd0000000010a */
[----:B------:R-:W-:-:S08]  /*06e0*/  DFMA R8, R10, R8, R10 ;  /* 0x000000080a08722b */ /* 0x000fd0000000000a */
[----:B------:R-:W-:-:S08]  /*06f0*/  DMUL R8, R8, 2.2250738585072013831e-308 ;  /* 0x0010000008087828 */ /* 0x000fd00000000000 */
[----:B------:R-:W-:-:S08]  /*0700*/  DFMA R4, -R4, R8, 1 ;  /* 0x3ff000000404742b */ /* 0x000fd00000000108 */
[----:B------:R-:W-:-:S08]  /*0710*/  DFMA R4, R4, R4, R4 ;  /* 0x000000040404722b */ /* 0x000fd00000000004 */
[----:B------:R-:W-:Y:S01]  /*0720*/  DFMA R6, R8, R4, R8 ;  /* 0x000000040806722b */ /* 0x000fe20000000008 */
[----:B------:R-:W-:Y:S10]  /*0730*/  BRA `(.L_x_16) ;  /* 0x0000000000307947 */ /* 0x000ff40003800000 */
.L_x_17:
[----:B------:R-:W-:Y:S01]  /*0740*/  DMUL R4, R4, 8.11296384146066816958e+31 ;  /* 0x4690000004047828 */ /* 0x000fe20000000000 */
[----:B------:R-:W-:-:S05]  /*0750*/  IMAD.MOV.U32 R6, RZ, RZ, R8 ;  /* 0x000000ffff067224 */ /* 0x000fca00078e0008 */
[----:B------:R-:W0:Y:S02]  /*0760*/  MUFU.RCP64H R7, R5 ;  /* 0x0000000500077308 */ /* 0x000e240000001800 */
[----:B0-----:R-:W-:-:S08]  /*0770*/  DFMA R8, -R4, R6, 1 ;  /* 0x3ff000000408742b */ /* 0x001fd00000000106 */
[----:B------:R-:W-:-:S08]  /*0780*/  DFMA R8, R8, R8, R8 ;  /* 0x000000080808722b */ /* 0x000fd00000000008 */
[----:B------:R-:W-:-:S08]  /*0790*/  DFMA R8, R6, R8, R6 ;  /* 0x000000080608722b */ /* 0x000fd00000000006 */
[----:B------:R-:W-:-:S08]  /*07a0*/  DFMA R6, -R4, R8, 1 ;  /* 0x3ff000000406742b */ /* 0x000fd00000000108 */
[----:B------:R-:W-:-:S08]  /*07b0*/  DFMA R6, R8, R6, R8 ;  /* 0x000000060806722b */ /* 0x000fd00000000008 */
[----:B------:R-:W-:Y:S01]  /*07c0*/  DMUL R6, R6, 8.11296384146066816958e+31 ;  /* 0x4690000006067828 */ /* 0x000fe20000000000 */
[----:B------:R-:W-:Y:S10]  /*07d0*/  BRA `(.L_x_16) ;  /* 0x0000000000087947 */ /* 0x000ff40003800000 */
.L_x_15:
[----:B------:R-:W-:Y:S01]  /*07e0*/  LOP3.LUT R7, R5, 0x80000, RZ, 0xfc, !PT ;  /* 0x0008000005077812 */ /* 0x000fe200078efcff */
[----:B------:R-:W-:-:S07]  /*07f0*/  IMAD.MOV.U32 R6, RZ, RZ, R4 ;  /* 0x000000ffff067224 */ /* 0x000fce00078e0004 */
.L_x_16:
[----:B------:R-:W-:Y:S05]  /*0800*/  BSYNC.RECONVERGENT B1 ;  /* 0x0000000000017941 */ /* 0x000fea0003800200 */
.L_x_14:
[----:B------:R-:W-:Y:S01]  /*0810*/  MOV R4, R0 ;  /* 0x0000000000047202 */ /* 0x000fe20000000f00 */
[----:B------:R-:W-:-:S04]  /*0820*/  IMAD.MOV.U32 R5, RZ, RZ, 0x0 ;  /* 0x00000000ff057424 */ /* 0x000fc800078e00ff */
[----:B------:R-:W-:Y:S05]  /*0830*/  RET.REL.NODEC R4 `(_Z20apply_sigmoid_kernelPdi) ;  /* 0xfffffff404f07950 */ /* 0x000fea0003c3ffff */
.L_x_18:
        /* <DEDUP_REMOVED lines=12> */
.L_x_27:


//--------------------- .text._Z17apply_relu_kernelPdi --------------------------
	.section	.text._Z17apply_relu_kernelPdi,"ax",@progbits
	.align	128
        .global         _Z17apply_relu_kernelPdi
        .type           _Z17apply_relu_kernelPdi,@function
        .size           _Z17apply_relu_kernelPdi,(.L_x_33 - _Z17apply_relu_kernelPdi)
        .other          _Z17apply_relu_kernelPdi,@"STO_CUDA_ENTRY STV_DEFAULT"
_Z17apply_relu_kernelPdi:
.text._Z17apply_relu_kernelPdi:
        /* <DEDUP_REMOVED lines=12> */
[----:B------:R-:W-:Y:S01]  /*00c0*/  IMAD.MOV.U32 R0, RZ, RZ, RZ ;  /* 0x000000ffff007224 */ /* 0x000fe200078e00ff */
[----:B--2---:R-:W-:Y:S01]  /*00d0*/  DSETP.MAX.AND P0, P1, RZ, R4, PT ;  /* 0x00000004ff00722a */ /* 0x004fe2000390f000 */
[----:B------:R-:W-:-:S05]  /*00e0*/  MOV R7, R5 ;  /* 0x0000000500077202 */ /* 0x000fca0000000f00 */
[C---:B------:R-:W-:Y:S02]  /*00f0*/  FSEL R9, R0.reuse, R7, P0 ;  /* 0x0000000700097208 */ /* 0x040fe40000000000 */
[----:B------:R-:W-:-:S06]  /*0100*/  SEL R4, R0, R4, P0 ;  /* 0x0000000400047207 */ /* 0x000fcc0000000000 */
[----:B------:R-:W-:-:S05]  /*0110*/  @P1 LOP3.LUT R9, R7, 0x80000, RZ, 0xfc, !PT ;  /* 0x0008000007091812 */ /* 0x000fca00078efcff */
[----:B------:R-:W-:-:S05]  /*0120*/  IMAD.MOV.U32 R5, RZ, RZ, R9 ;  /* 0x000000ffff057224 */ /* 0x000fca00078e0009 */
[----:B------:R-:W-:Y:S01]  /*0130*/  STG.E.64 desc[UR4][R2.64], R4 ;  /* 0x0000000402007986 */ /* 0x000fe2000c101b04 */
[----:B------:R-:W-:Y:S05]  /*0140*/  EXIT ;  /* 0x000000000000794d */ /* 0x000fea0003800000 */
.L_x_19:
        /* <DEDUP_REMOVED lines=11> */
.L_x_33:


//--------------------- .text._Z21linear_forward_kernelPdS_S_S_ii --------------------------
	.section	.text._Z21linear_forward_kernelPdS_S_S_ii,"ax",@progbits
	.align	128
        .global         _Z21linear_forward_kernelPdS_S_S_ii
        .type           _Z21linear_forward_kernelPdS_S_S_ii,@function
        .size           _Z21linear_forward_kernelPdS_S_S_ii,(.L_x_34 - _Z21linear_forward_kernelPdS_S_S_ii)
        .other          _Z21linear_forward_kernelPdS_S_S_ii,@"STO_CUDA_ENTRY STV_DEFAULT"
_Z21linear_forward_kernelPdS_S_S_ii:
.text._Z21linear_forward_kernelPdS_S_S_ii:
[----:B------:R-:W-:Y:S01]  /*0000*/  LDC R1, c[0x0][0x37c] ;  /* 0x0000df00ff017b82 */ /* 0x000fe20000000800 */
[----:B------:R-:W0:Y:S07]  /*0010*/  S2R R2, SR_TID.X ;  /* 0x0000000000027919 */ /* 0x000e2e0000002100 */
[----:B------:R-:W0:Y:S08]  /*0020*/  S2UR UR4, SR_CTAID.X ;  /* 0x00000000000479c3 */ /* 0x000e300000002500 */
[----:B------:R-:W0:Y:S08]  /*0030*/  LDC R3, c[0x0][0x360] ;  /* 0x0000d800ff037b82 */ /* 0x000e300000000800 */
[----:B------:R-:W1:Y:S01]  /*0040*/  LDC R0, c[0x0][0x3a4] ;  /* 0x0000e900ff007b82 */ /* 0x000e620000000800 */
[----:B0-----:R-:W-:-:S05]  /*0050*/  IMAD R3, R3, UR4, R2 ;  /* 0x0000000403037c24 */ /* 0x001fca000f8e0202 */
[----:B-1----:R-:W-:-:S13]  /*0060*/  ISETP.GE.AND P0, PT, R3, R0, PT ;  /* 0x000000000300720c */ /* 0x002fda0003f06270 */
[----:B------:R-:W-:Y:S05]  /*0070*/  @P0 EXIT ;  /* 0x000000000000094d */ /* 0x000fea0003800000 */
[----:B------:R-:W0:Y:S01]  /*0080*/  LDC.64 R20, c[0x0][0x390] ;  /* 0x0000e400ff147b82 */ /* 0x000e220000000a00 */
[----:B------:R-:W1:Y:S01]  /*0090*/  LDCU.64 UR10, c[0x0][0x358] ;  /* 0x00006b00ff0a77ac */ /* 0x000e620008000a00 */
[----:B------:R-:W2:Y:S01]  /*00a0*/  LDCU UR6, c[0x0][0x3a0] ;  /* 0x00007400ff0677ac */ /* 0x000ea20008000800 */
[----:B0-----:R-:W-:-:S06]  /*00b0*/  IMAD.WIDE R20, R3, 0x8, R20 ;  /* 0x0000000803147825 */ /* 0x001fcc00078e0214 */
[----:B-1----:R-:W5:Y:S01]  /*00c0*/  LDG.E.64 R20, desc[UR10][R20.64] ;  /* 0x0000000a14147981 */ /* 0x002f62000c1e1b00 */
[----:B--2---:R-:W-:-:S09]  /*00d0*/  UISETP.GE.AND UP0, UPT, UR6, 0x1, UPT ;  /* 0x000000010600788c */ /* 0x004fd2000bf06270 */
[----:B------:R-:W-:Y:S05]  /*00e0*/  BRA.U !UP0, `(.L_x_20) ;  /* 0x0000000908bc7547 */ /* 0x000fea000b800000 */
[----:B------:R-:W-:Y:S01]  /*00f0*/  UISETP.GE.U32.AND UP1, UPT, UR6, 0x10, UPT ;  /* 0x000000100600788c */ /* 0x000fe2000bf26070 */
[----:B------:R-:W-:Y:S01]  /*0100*/  HFMA2 R2, -RZ, RZ, 0, 0 ;  /* 0x00000000ff027431 */ /* 0x000fe200000001ff */
[----:B------:R-:W-:-:S04]  /*0110*/  ULOP3.LUT UR7, UR6, 0xf, URZ, 0xc0, !UPT ;  /* 0x0000000f06077892 */ /* 0x000fc8000f8ec0ff */
[----:B------:R-:W-:-:S03]  /*0120*/  UISETP.NE.AND UP0, UPT, UR7, URZ, UPT ;  /* 0x000000ff0700728c */ /* 0x000fc6000bf05270 */
[----:B------:R-:W-:Y:S08]  /*0130*/  BRA.U !UP1, `(.L_x_21) ;  /* 0x0000000509487547 */ /* 0x000ff0000b800000 */
[----:B------:R-:W0:Y:S01]  /*0140*/  LDCU.64 UR4, c[0x0][0x380] ;  /* 0x00007000ff0477ac */ /* 0x000e220008000a00 */
[----:B------:R-:W-:Y:S01]  /*0150*/  MOV R27, R3 ;  /* 0x00000003001b7202 */ /* 0x000fe20000000f00 */
[----:B------:R-:W-:-:S04]  /*0160*/  ULOP3.LUT UR8, UR6, 0x7ffffff0, URZ, 0xc0, !UPT ;  /* 0x7ffffff006087892 */ /* 0x000fc8000f8ec0ff */
[----:B------:R-:W-:Y:S02]  /*0170*/  UIADD3 UR9, UPT, UPT, -UR8, URZ, URZ ;  /* 0x000000ff08097290 */ /* 0x000fe4000fffe1ff */
[----:B------:R-:W-:Y:S01]  /*0180*/  MOV R2, UR8 ;  /* 0x0000000800027c02 */ /* 0x000fe20008000f00 */
[----:B0-----:R-:W-:-:S04]  /*0190*/  UIADD3 UR4, UP1, UPT, UR4, 0x40, URZ ;  /* 0x0000004004047890 */ /* 0x001fc8000ff3e0ff */
[----:B------:R-:W-:Y:S02]  /*01a0*/  UIADD3.X UR5, UPT, UPT, URZ, UR5, URZ, UP1, !UPT ;  /* 0x00000005ff057290 */ /* 0x000fe40008ffe4ff */
[----:B------:R-:W-:-:S04]  /*01b0*/  MOV R8, UR4 ;  /* 0x0000000400087c02 */ /* 0x000fc80008000f00 */
[----:B------:R-:W-:-:S07]  /*01c0*/  MOV R9, UR5 ;  /* 0x0000000500097c02 */ /* 0x000fce0008000f00 */
.L_x_22:
[----:B------:R-:W0:Y:S01]  /*01d0*/  LDC.64 R28, c[0x0][0x388] ;  /* 0x0000e200ff1c7b82 */ /* 0x000e220000000a00 */
[----:B------:R-:W-:Y:S02]  /*01e0*/  MOV R4, R8 ;  /* 0x0000000800047202 */ /* 0x000fe40000000f00 */
[----:B------:R-:W-:-:S05]  /*01f0*/  MOV R5, R9 ;  /* 0x0000000900057202 */ /* 0x000fca0000000f00 */
[----:B------:R-:W2:Y:S04]  /*0200*/  LDG.E.64 R6, desc[UR10][R4.64+-0x40] ;  /* 0xffffc00a04067981 */ /* 0x000ea8000c1e1b00 */
[----:B------:R-:W3:Y:S04]  /*0210*/  LDG.E.64 R12, desc[UR10][R4.64+-0x38] ;  /* 0xffffc80a040c7981 */ /* 0x000ee8000c1e1b00 */
[----:B------:R-:W4:Y:S04]  /*0220*/  LDG.E.64 R14, desc[UR10][R4.64+-0x30] ;  /* 0xffffd00a040e7981 */ /* 0x000f28000c1e1b00 */
[----:B------:R-:W4:Y:S01]  /*0230*/  LDG.E.64 R24, desc[UR10][R4.64+-0x28] ;  /* 0xffffd80a04187981 */ /* 0x000f22000c1e1b00 */
[----:B0-----:R-:W-:-:S05]  /*0240*/  IMAD.WIDE R28, R27, 0x8, R28 ;  /* 0x000000081b1c7825 */ /* 0x001fca00078e021c */
[----:B------:R0:W2:Y:S02]  /*0250*/  LDG.E.64 R8, desc[UR10][R28.64] ;  /* 0x0000000a1c087981 */ /* 0x0000a4000c1e1b00 */
[----:B0-----:R-:W-:-:S05]  /*0260*/  IMAD.WIDE R28, R0, 0x8, R28 ;  /* 0x00000008001c7825 */ /* 0x001fca00078e021c */
[----:B------:R-:W3:Y:S01]  /*0270*/  LDG.E.64 R18, desc[UR10][R28.64] ;  /* 0x0000000a1c127981 */ /* 0x000ee2000c1e1b00 */
[----:B------:R-:W-:-:S05]  /*0280*/  IMAD.WIDE R22, R0, 0x8, R28 ;  /* 0x0000000800167825 */ /* 0x000fca00078e021c */
[----:B------:R0:W4:Y:S02]  /*0290*/  LDG.E.64 R16, desc[UR10][R22.64] ;  /* 0x0000000a16107981 */ /* 0x000124000c1e1b00 */
[----:B0-----:R-:W-:-:S05]  /*02a0*/  IMAD.WIDE R22, R0, 0x8, R22 ;  /* 0x0000000800167825 */ /* 0x001fca00078e0216 */
[----:B------:R-:W4:Y:S01]  /*02b0*/  LDG.E.64 R10, desc[UR10][R22.64] ;  /* 0x0000000a160a7981 */ /* 0x000f22000c1e1b00 */
[----:B--2--5:R-:W-:Y:S01]  /*02c0*/  DFMA R8, R6, R8, R20 ;  /* 0x000000080608722b */ /* 0x024fe20000000014 */
[C---:B------:R-:W-:Y:S02]  /*02d0*/  IMAD.WIDE R6, R0.reuse, 0x8, R22 ;  /* 0x0000000800067825 */ /* 0x040fe400078e0216 */
[----:B------:R-:W2:Y:S02]  /*02e0*/  LDG.E.64 R20, desc[UR10][R4.64+-0x18] ;  /* 0xffffe80a04147981 */ /* 0x000ea4000c1e1b00 */
[----:B------:R-:W-:-:S03]  /*02f0*/  IMAD.WIDE R28, R0, 0x8, R6 ;  /* 0x00000008001c7825 */ /* 0x000fc600078e0206 */
[----:B---3--:R-:W-:Y:S01]  /*0300*/  DFMA R12, R12, R18, R8 ;  /* 0x000000120c0c722b */ /* 0x008fe20000000008 */
[----:B------:R-:W3:Y:S04]  /*0310*/  LDG.E.64 R18, desc[UR10][R4.64+-0x20] ;  /* 0xffffe00a04127981 */ /* 0x000ee8000c1e1b00 */
[----:B------:R-:W3:Y:S03]  /*0320*/  LDG.E.64 R8, desc[UR10][R6.64] ;  /* 0x0000000a06087981 */ /* 0x000ee6000c1e1b00 */
[----:B----4-:R-:W-:Y:S01]  /*0330*/  DFMA R12, R14, R16, R12 ;  /* 0x000000100e0c722b */ /* 0x010fe2000000000c */
[----:B------:R-:W4:Y:S04]  /*0340*/  LDG.E.64 R14, desc[UR10][R4.64+-0x8] ;  /* 0xfffff80a040e7981 */ /* 0x000f28000c1e1b00 */
[----:B------:R0:W2:Y:S03]  /*0350*/  LDG.E.64 R6, desc[UR10][R28.64] ;  /* 0x0000000a1c067981 */ /* 0x0000a6000c1e1b00 */
[----:B------:R-:W-:Y:S01]  /*0360*/  DFMA R24, R24, R10, R12 ;  /* 0x0000000a1818722b */ /* 0x000fe2000000000c */
[----:B------:R-:W4:Y:S01]  /*0370*/  LDG.E.64 R10, desc[UR10][R4.64+-0x10] ;  /* 0xfffff00a040a7981 */ /* 0x000f22000c1e1b00 */
[----:B0-----:R-:W-:-:S05]  /*0380*/  IMAD.WIDE R28, R0, 0x8, R28 ;  /* 0x00000008001c7825 */ /* 0x001fca00078e021c */
[----:B------:R0:W4:Y:S01]  /*0390*/  LDG.E.64 R12, desc[UR10][R28.64] ;  /* 0x0000000a1c0c7981 */ /* 0x000122000c1e1b00 */
[----:B------:R-:W-:-:S05]  /*03a0*/  IMAD.WIDE R22, R0, 0x8, R28 ;  /* 0x0000000800167825 */ /* 0x000fca00078e021c */
[----:B------:R-:W4:Y:S01]  /*03b0*/  LDG.E.64 R16, desc[UR10][R22.64] ;  /* 0x0000000a16107981 */ /* 0x000f22000c1e1b00 */
[----:B---3--:R-:W-:Y:S01]  /*03c0*/  DFMA R8, R18, R8, R24 ;  /* 0x000000081208722b */ /* 0x008fe20000000018 */
[C---:B------:R-:W-:Y:S02]  /*03d0*/  IMAD.WIDE R24, R0.reuse, 0x8, R22 ;  /* 0x0000000800187825 */ /* 0x040fe400078e0216 */
[----:B------:R-:W3:Y:S05]  /*03e0*/  LDG.E.64 R22, desc[UR10][R4.64+0x18] ;  /* 0x0000180a04167981 */ /* 0x000eea000c1e1b00 */
[----:B--2---:R-:W-:Y:S01]  /*03f0*/  DFMA R20, R20, R6, R8 ;  /* 0x000000061414722b */ /* 0x004fe20000000008 */
[----:B------:R-:W2:Y:S01]  /*0400*/  LDG.E.64 R6, desc[UR10][R4.64] ;  /* 0x0000000a04067981 */ /* 0x000ea2000c1e1b00 */
[----:B------:R-:W-:-:S03]  /*0410*/  IMAD.WIDE R18, R0, 0x8, R24 ;  /* 0x0000000800127825 */ /* 0x000fc600078e0218 */
[----:B------:R-:W2:Y:S01]  /*0420*/  LDG.E.64 R8, desc[UR10][R24.64] ;  /* 0x0000000a18087981 */ /* 0x000ea2000c1e1b00 */
[C---:B0-----:R-:W-:Y:S02]  /*0430*/  IMAD.WIDE R28, R0.reuse, 0x8, R18 ;  /* 0x00000008001c7825 */ /* 0x041fe400078e0212 */
[----:B----4-:R-:W-:Y:S01]  /*0440*/  DFMA R20, R10, R12, R20 ;  /* 0x0000000c0a14722b */ /* 0x010fe20000000014 */
[----:B------:R-:W4:Y:S04]  /*0450*/  LDG.E.64 R10, desc[UR10][R4.64+0x8] ;  /* 0x0000080a040a7981 */ /* 0x000f28000c1e1b00 */
[----:B------:R-:W4:Y:S03]  /*0460*/  LDG.E.64 R12, desc[UR10][R18.64] ;  /* 0x0000000a120c7981 */ /* 0x000f26000c1e1b00 */
[----:B------:R-:W-:Y:S01]  /*0470*/  DFMA R14, R14, R16, R20 ;  /* 0x000000100e0e722b */ /* 0x000fe20000000014 */
[----:B------:R-:W3:Y:S01]  /*0480*/  LDG.E.64 R16, desc[UR10][R4.64+0x10] ;  /* 0x0000100a04107981 */ /* 0x000ee2000c1e1b00 */
[----:B------:R-:W-:-:S03]  /*0490*/  IMAD.WIDE R20, R0, 0x8, R28 ;  /* 0x0000000800147825 */ /* 0x000fc600078e021c */
[----:B------:R-:W3:Y:S04]  /*04a0*/  LDG.E.64 R18, desc[UR10][R28.64] ;  /* 0x0000000a1c127981 */ /* 0x000ee8000c1e1b00 */
[----:B------:R0:W3:Y:S02]  /*04b0*/  LDG.E.64 R24, desc[UR10][R20.64] ;  /* 0x0000000a14187981 */ /* 0x0000e4000c1e1b00 */
[C---:B0-----:R-:W-:Y:S01]  /*04c0*/  IMAD.WIDE R20, R0.reuse, 0x8, R20 ;  /* 0x0000000800147825 */ /* 0x041fe200078e0214 */
[----:B--2---:R-:W-:Y:S01]  /*04d0*/  DFMA R6, R6, R8, R14 ;  /* 0x000000080606722b */ /* 0x004fe2000000000e */
[----:B------:R-:W2:Y:S02]  /*04e0*/  LDG.E.64 R8, desc[UR10][R4.64+0x20] ;  /* 0x0000200a04087981 */ /* 0x000ea4000c1e1b00 */
[----:B------:R-:W-:-:S05]  /*04f0*/  IMAD.WIDE R14, R0, 0x8, R20 ;  /* 0x00000008000e7825 */ /* 0x000fca00078e0214 */
[----:B----4-:R-:W-:Y:S02]  /*0500*/  DFMA R10, R10, R12, R6 ;  /* 0x0000000c0a0a722b */ /* 0x010fe40000000006 */
[----:B------:R-:W2:Y:S04]  /*0510*/  LDG.E.64 R6, desc[UR10][R20.64] ;  /* 0x0000000a14067981 */ /* 0x000ea8000c1e1b00 */
[----:B------:R0:W4:Y:S02]  /*0520*/  LDG.E.64 R12, desc[UR10][R14.64] ;  /* 0x0000000a0e0c7981 */ /* 0x000124000c1e1b00 */
[----:B---3--:R-:W-:Y:S02]  /*0530*/  DFMA R16, R16, R18, R10 ;  /* 0x000000121010722b */ /* 0x008fe4000000000a */
[----:B------:R-:W4:Y:S01]  /*0540*/  LDG.E.64 R10, desc[UR10][R4.64+0x28] ;  /* 0x0000280a040a7981 */ /* 0x000f22000c1e1b00 */
[----:B0-----:R-:W-:-:S05]  /*0550*/  IMAD.WIDE R14, R0, 0x8, R14 ;  /* 0x00000008000e7825 */ /* 0x001fca00078e020e */
[----:B------:R-:W-:Y:S02]  /*0560*/  DFMA R22, R22, R24, R16 ;  /* 0x000000181616722b */ /* 0x000fe40000000010 */
[----:B------:R-:W3:Y:S04]  /*0570*/  LDG.E.64 R16, desc[UR10][R4.64+0x30] ;  /* 0x0000300a04107981 */ /* 0x000ee8000c1e1b00 */
[----:B------:R-:W3:Y:S01]  /*0580*/  LDG.E.64 R18, desc[UR10][R14.64] ;  /* 0x0000000a0e127981 */ /* 0x000ee2000c1e1b00 */
[----:B------:R-:W-:-:S03]  /*0590*/  IMAD.WIDE R28, R0, 0x8, R14 ;  /* 0x00000008001c7825 */ /* 0x000fc600078e020e */
[----:B------:R-:W3:Y:S04]  /*05a0*/  LDG.E.64 R24, desc[UR10][R4.64+0x38] ;  /* 0x0000380a04187981 */ /* 0x000ee8000c1e1b00 */
[----:B------:R-:W3:Y:S01]  /*05b0*/  LDG.E.64 R20, desc[UR10][R28.64] ;  /* 0x0000000a1c147981 */ /* 0x000ee2000c1e1b00 */
[----:B------:R-:W-:-:S04]  /*05c0*/  UIADD3 UR9, UPT, UPT, UR9, 0x10, URZ ;  /* 0x0000001009097890 */ /* 0x000fc8000fffe0ff */
[----:B------:R-:W-:Y:S01]  /*05d0*/  UISETP.NE.AND UP1, UPT, UR9, URZ, UPT ;  /* 0x000000ff0900728c */ /* 0x000fe2000bf25270 */
[----:B------:R-:W-:Y:S01]  /*05e0*/  LEA R27, R0, R27, 0x4 ;  /* 0x0000001b001b7211 */ /* 0x000fe200078e20ff */
[----:B--2---:R-:W-:-:S08]  /*05f0*/  DFMA R6, R8, R6, R22 ;  /* 0x000000060806722b */ /* 0x004fd00000000016 */
[----:B----4-:R-:W-:Y:S01]  /*0600*/  DFMA R6, R10, R12, R6 ;  /* 0x0000000c0a06722b */ /* 0x010fe20000000006 */
[----:B------:R-:W-:-:S07]  /*0610*/  IADD3 R8, P0, PT, R4, 0x80, RZ ;  /* 0x0000008004087810 */ /* 0x000fce0007f1e0ff */
[----:B---3--:R-:W-:Y:S01]  /*0620*/  DFMA R6, R16, R18, R6 ;  /* 0x000000121006722b */ /* 0x008fe20000000006 */
[----:B------:R-:W-:-:S07]  /*0630*/  IADD3.X R9, PT, PT, RZ, R5, RZ, P0, !PT ;  /* 0x00000005ff097210 */ /* 0x000fce00007fe4ff */
[----:B------:R-:W-:Y:S01]  /*0640*/  DFMA R20, R24, R20, R6 ;  /* 0x000000141814722b */ /* 0x000fe20000000006 */
[----:B------:R-:W-:Y:S10]  /*0650*/  BRA.U UP1, `(.L_x_22) ;  /* 0xfffffff901dc7547 */ /* 0x000ff4000b83ffff */
.L_x_21:
[----:B------:R-:W-:Y:S05]  /*0660*/  BRA.U !UP0, `(.L_x_20) ;  /* 0x00000005085c7547 */ /* 0x000fea000b800000 */
[----:B------:R-:W-:Y:S02]  /*0670*/  UISETP.GE.U32.AND UP0, UPT, UR7, 0x8, UPT ;  /* 0x000000080700788c */ /* 0x000fe4000bf06070 */
[----:B------:R-:W-:-:S04]  /*0680*/  ULOP3.LUT UR5, UR6, 0x7, URZ, 0xc0, !UPT ;  /* 0x0000000706057892 */ /* 0x000fc8000f8ec0ff */
[----:B------:R-:W-:-:S03]  /*0690*/  UISETP.NE.AND UP1, UPT, UR5, URZ, UPT ;  /* 0x000000ff0500728c */ /* 0x000fc6000bf25270 */
[----:B------:R-:W-:Y:S08]  /*06a0*/  BRA.U !UP0, `(.L_x_23) ;  /* 0x0000000108947547 */ /* 0x000ff0000b800000 */
[----:B------:R-:W0:Y:S01]  /*06b0*/  LDC.64 R16, c[0x0][0x388] ;  /* 0x0000e200ff107b82 */ /* 0x000e220000000a00 */
[----:B------:R-:W-:-:S07]  /*06c0*/  IMAD R7, R2, R0, R3 ;  /* 0x0000000002077224 */ /* 0x000fce00078e0203 */
[----:B------:R-:W1:Y:S01]  /*06d0*/  LDC.64 R4, c[0x0][0x380] ;  /* 0x0000e000ff047b82 */ /* 0x000e620000000a00 */
[----:B0-----:R-:W-:-:S05]  /*06e0*/  IMAD.WIDE R16, R7, 0x8, R16 ;  /* 0x0000000807107825 */ /* 0x001fca00078e0210 */
[----:B------:R0:W2:Y:S01]  /*06f0*/  LDG.E.64 R24, desc[UR10][R16.64] ;  /* 0x0000000a10187981 */ /* 0x0000a2000c1e1b00 */
[----:B-1----:R-:W-:-:S05]  /*0700*/  IMAD.WIDE.U32 R4, R2, 0x8, R4 ;  /* 0x0000000802047825 */ /* 0x002fca00078e0004 */
[----:B------:R-:W2:Y:S01]  /*0710*/  LDG.E.64 R22, desc[UR10][R4.64] ;  /* 0x0000000a04167981 */ /* 0x000ea2000c1e1b00 */
[----:B------:R-:W-:-:S03]  /*0720*/  IMAD.WIDE R26, R0, 0x8, R16 ;  /* 0x00000008001a7825 */ /* 0x000fc600078e0210 */
[----:B------:R-:W3:Y:S04]  /*0730*/  LDG.E.64 R18, desc[UR10][R4.64+0x8] ;  /* 0x0000080a04127981 */ /* 0x000ee8000c1e1b00 */
[----:B------:R-:W3:Y:S01]  /*0740*/  LDG.E.64 R14, desc[UR10][R26.64] ;  /* 0x0000000a1a0e7981 */ /* 0x000ee2000c1e1b00 */
[----:B------:R-:W-:-:S03]  /*0750*/  IMAD.WIDE R28, R0, 0x8, R26 ;  /* 0x00000008001c7825 */ /* 0x000fc600078e021a */
[----:B------:R-:W4:Y:S04]  /*0760*/  LDG.E.64 R10, desc[UR10][R4.64+0x10] ;  /* 0x0000100a040a7981 */ /* 0x000f28000c1e1b00 */
[----:B------:R-:W4:Y:S01]  /*0770*/  LDG.E.64 R12, desc[UR10][R28.64] ;  /* 0x0000000a1c0c7981 */ /* 0x000f22000c1e1b00 */
[----:B0-----:R-:W-:-:S03]  /*0780*/  IMAD.WIDE R16, R0, 0x8, R28 ;  /* 0x0000000800107825 */ /* 0x001fc600078e021c */
[----:B------:R-:W4:Y:S04]  /*0790*/  LDG.E.64 R6, desc[UR10][R4.64+0x18] ;  /* 0x0000180a04067981 */ /* 0x000f28000c1e1b00 */
[----:B------:R0:W4:Y:S02]  /*07a0*/  LDG.E.64 R8, desc[UR10][R16.64] ;  /* 0x0000000a10087981 */ /* 0x000124000c1e1b00 */
[----:B0-----:R-:W-:-:S04]  /*07b0*/  IMAD.WIDE R16, R0, 0x8, R16 ;  /* 0x0000000800107825 */ /* 0x001fc800078e0210 */
[----:B------:R-:W-:-:S04]  /*07c0*/  IMAD.WIDE R26, R0, 0x8, R16 ;  /* 0x00000008001a7825 */ /* 0x000fc800078e0210 */
[C---:B------:R-:W-:Y:S01]  /*07d0*/  IMAD.WIDE R28, R0.reuse, 0x8, R26 ;  /* 0x00000008001c7825 */ /* 0x040fe200078e021a */
[----:B--2--5:R-:W-:Y:S01]  /*07e0*/  DFMA R24, R22, R24, R20 ;  /* 0x000000181618722b */ /* 0x024fe20000000014 */
[----:B------:R-:W2:Y:S04]  /*07f0*/  LDG.E.64 R20, desc[UR10][R4.64+0x20] ;  /* 0x0000200a04147981 */ /* 0x000ea8000c1e1b00 */
[----:B------:R-:W2:Y:S03]  /*0800*/  LDG.E.64 R22, desc[UR10][R16.64] ;  /* 0x0000000a10167981 */ /* 0x000ea6000c1e1b00 */
[----:B---3--:R-:W-:Y:S01]  /*0810*/  DFMA R24, R18, R14, R24 ;  /* 0x0000000e1218722b */ /* 0x008fe20000000018 */
[----:B------:R-:W3:Y:S04]  /*0820*/  LDG.E.64 R14, desc[UR10][R4.64+0x28] ;  /* 0x0000280a040e7981 */ /* 0x000ee8000c1e1b00 */
[----:B------:R-:W3:Y:S03]  /*0830*/  LDG.E.64 R18, desc[UR10][R26.64] ;  /* 0x0000000a1a127981 */ /* 0x000ee6000c1e1b00 */
[----:B----4-:R-:W-:Y:S01]  /*0840*/  DFMA R10, R10, R12, R24 ;  /* 0x0000000c0a0a722b */ /* 0x010fe20000000018 */
[----:B------:R-:W4:Y:S04]  /*0850*/  LDG.E.64 R12, desc[UR10][R4.64+0x30] ;  /* 0x0000300a040c7981 */ /* 0x000f28000c1e1b00 */
[----:B------:R0:W4:Y:S04]  /*0860*/  LDG.E.64 R24, desc[UR10][R28.64] ;  /* 0x0000000a1c187981 */ /* 0x000128000c1e1b00 */
[----:B------:R-:W4:Y:S01]  /*0870*/  LDG.E.64 R16, desc[UR10][R4.64+0x38] ;  /* 0x0000380a04107981 */ /* 0x000f22000c1e1b00 */
[----:B0-----:R-:W-:-:S06]  /*0880*/  IMAD.WIDE R28, R0, 0x8, R28 ;  /* 0x00000008001c7825 */ /* 0x001fcc00078e021c */
[----:B------:R-:W4:Y:S01]  /*0890*/  LDG.E.64 R28, desc[UR10][R28.64] ;  /* 0x0000000a1c1c7981 */ /* 0x000f22000c1e1b00 */
[----:B------:R-:W-:Y:S01]  /*08a0*/  DFMA R6, R6, R8, R10 ;  /* 0x000000080606722b */ /* 0x000fe2000000000a */
[----:B------:R-:W-:-:S07]  /*08b0*/  IADD3 R2, PT, PT, R2, 0x8, RZ ;  /* 0x0000000802027810 */ /* 0x000fce0007ffe0ff */
[----:B--2---:R-:W-:-:S08]  /*08c0*/  DFMA R6, R20, R22, R6 ;  /* 0x000000161406722b */ /* 0x004fd00000000006 */
[----:B---3--:R-:W-:-:S08]  /*08d0*/  DFMA R6, R14, R18, R6 ;  /* 0x000000120e06722b */ /* 0x008fd00000000006 */
[----:B----4-:R-:W-:-:S08]  /*08e0*/  DFMA R6, R12, R24, R6 ;  /* 0x000000180c06722b */ /* 0x010fd00000000006 */
[----:B------:R-:W-:-:S11]  /*08f0*/  DFMA R20, R16, R28, R6 ;  /* 0x0000001c1014722b */ /* 0x000fd60000000006 */
.L_x_23:
        /* <DEDUP_REMOVED lines=9> */
[----:B------:R-:W2:Y:S01]  /*0990*/  LDG.E.64 R4, desc[UR10][R24.64] ;  /* 0x0000000a18047981 */ /* 0x000ea2000c1e1b00 */
        /* <DEDUP_REMOVED lines=8> */
[----:B------:R-:W-:-:S03]  /*0a20*/  IMAD.WIDE R18, R0, 0x8, R28 ;  /* 0x0000000800127825 */ /* 0x000fc600078e021c */
[----:B------:R-:W4:Y:S04]  /*0a30*/  LDG.E.64 R16, desc[UR10][R22.64+0x18] ;  /* 0x0000180a16107981 */ /* 0x000f28000c1e1b00 */
[----:B------:R-:W4:Y:S01]  /*0a40*/  LDG.E.64 R18, desc[UR10][R18.64] ;  /* 0x0000000a12127981 */ /* 0x000f22000c1e1b00 */
[----:B------:R-:W-:Y:S01]  /*0a50*/  IADD3 R2, PT, PT, R2, 0x4, RZ ;  /* 0x0000000402027810 */ /* 0x000fe20007ffe0ff */
[----:B--2--5:R-:W-:-:S08]  /*0a60*/  DFMA R4, R6, R4, R20 ;  /* 0x000000040604722b */ /* 0x024fd00000000014 */
[----:B---3--:R-:W-:-:S08]  /*0a70*/  DFMA R4, R8, R10, R4 ;  /* 0x0000000a0804722b */ /* 0x008fd00000000004 */
[----:B----4-:R-:W-:-:S08]  /*0a80*/  DFMA R4, R12, R14, R4 ;  /* 0x0000000e0c04722b */ /* 0x010fd00000000004 */
[----:B------:R-:W-:-:S11]  /*0a90*/  DFMA R20, R16, R18, R4 ;  /* 0x000000121014722b */ /* 0x000fd60000000004 */
.L_x_24:
[----:B------:R-:W-:Y:S05]  /*0aa0*/  BRA.U !UP1, `(.L_x_20) ;  /* 0x00000001094c7547 */ /* 0x000fea000b800000 */
[----:B------:R-:W0:Y:S01]  /*0ab0*/  LDC.64 R4, c[0x0][0x380] ;  /* 0x0000e000ff047b82 */ /* 0x000e220000000a00 */
[----:B------:R-:W-:Y:S01]  /*0ac0*/  IMAD R11, R2, R0, R3 ;  /* 0x00000000020b7224 */ /* 0x000fe200078e0203 */
[----:B------:R-:W-:-:S06]  /*0ad0*/  UIADD3 UR4, UPT, UPT, -UR4, URZ, URZ ;  /* 0x000000ff04047290 */ /* 0x000fcc000fffe1ff */
[----:B------:R-:W1:Y:S01]  /*0ae0*/  LDC.64 R8, c[0x0][0x388] ;  /* 0x0000e200ff087b82 */ /* 0x000e620000000a00 */
[----:B0-----:R-:W-:-:S03]  /*0af0*/  IMAD.WIDE.U32 R4, R2, 0x8, R4 ;  /* 0x0000000802047825 */ /* 0x001fc600078e0004 */
[----:B------:R-:W-:Y:S02]  /*0b00*/  MOV R10, R4 ;  /* 0x00000004000a7202 */ /* 0x000fe40000000f00 */
[----:B------:R-:W-:-:S07]  /*0b10*/  MOV R13, R5 ;  /* 0x00000005000d7202 */ /* 0x000fce0000000f00 */
.L_x_25:
[----:B-1----:R-:W-:Y:S01]  /*0b20*/  IMAD.WIDE R6, R11, 0x8, R8 ;  /* 0x000000080b067825 */ /* 0x002fe200078e0208 */
[----:B------:R-:W-:Y:S02]  /*0b30*/  MOV R4, R10 ;  /* 0x0000000a00047202 */ /* 0x000fe40000000f00 */
[----:B------:R-:W-:-:S03]  /*0b40*/  MOV R5, R13 ;  /* 0x0000000d00057202 */ /* 0x000fc60000000f00 */
[----:B------:R-:W2:Y:S04]  /*0b50*/  LDG.E.64 R6, desc[UR10][R6.64] ;  /* 0x0000000a06067981 */ /* 0x000ea8000c1e1b00 */
[----:B------:R-:W2:Y:S01]  /*0b60*/  LDG.E.64 R4, desc[UR10][R4.64] ;  /* 0x0000000a04047981 */ /* 0x000ea2000c1e1b00 */
[----:B------:R-:W-:-:S04]  /*0b70*/  UIADD3 UR4, UPT, UPT, UR4, 0x1, URZ ;  /* 0x0000000104047890 */ /* 0x000fc8000fffe0ff */
[----:B------:R-:W-:Y:S01]  /*0b80*/  UISETP.NE.AND UP0, UPT, UR4, URZ, UPT ;  /* 0x000000ff0400728c */ /* 0x000fe2000bf05270 */
[----:B------:R-:W-:Y:S02]  /*0b90*/  IADD3 R10, P0, PT, R10, 0x8, RZ ;  /* 0x000000080a0a7810 */ /* 0x000fe40007f1e0ff */
[----:B------:R-:W-:Y:S02]  /*0ba0*/  IADD3 R11, PT, PT, R11, R0, RZ ;  /* 0x000000000b0b7210 */ /* 0x000fe40007ffe0ff */
[----:B------:R-:W-:Y:S01]  /*0bb0*/  IADD3.X R13, PT, PT, RZ, R13, RZ, P0, !PT ;  /* 0x0000000dff0d7210 */ /* 0x000fe200007fe4ff */
[----:B--2--5:R-:W-:-:S03]  /*0bc0*/  DFMA R20, R4, R6, R20 ;  /* 0x000000060414722b */ /* 0x024fc60000000014 */
[----:B------:R-:W-:Y:S08]  /*0bd0*/  BRA.U UP0, `(.L_x_25) ;  /* 0xfffffffd00d07547 */ /* 0x000ff0000b83ffff */
.L_x_20:
[----:B------:R-:W0:Y:S02]  /*0be0*/  LDC.64 R4, c[0x0][0x398] ;  /* 0x0000e600ff047b82 */ /* 0x000e240000000a00 */
[----:B0-----:R-:W-:-:S05]  /*0bf0*/  IMAD.WIDE R2, R3, 0x8, R4 ;  /* 0x0000000803027825 */ /* 0x001fca00078e0204 */
[----:B-----5:R-:W-:Y:S01]  /*0c00*/  STG.E.64 desc[UR10][R2.64], R20 ;  /* 0x0000001402007986 */ /* 0x020fe2000c101b0a */
[----:B------:R-:W-:Y:S05]  /*0c10*/  EXIT ;  /* 0x000000000000794d */ /* 0x000fea0003800000 */
.L_x_26:
        /* <DEDUP_REMOVED lines=14> */
.L_x_34:


//--------------------- .nv.shared.reserved.0     --------------------------
	.section	.nv.shared.reserved.0,"aw",@nobits
	.weak		__nv_reservedSMEM_offset_0_alias
	.size		__nv_reservedSMEM_offset_0_alias, 0, 64
	.other		__nv_reservedSMEM_offset_0_alias,@"STO_CUDA_RESERVED_SHARED STV_DEFAULT"
__nv_reservedSMEM_offset_0_alias:
	.zero		0
	.zero		64


//--------------------- .nv.constant0._Z20update_biases_kernelPdS_id --------------------------
	.section	.nv.constant0._Z20update_biases_kernelPdS_id,"a",@progbits
	.sectionflags	@""
	.align	4
.nv.constant0._Z20update_biases_kernelPdS_id:
	.zero		928


//--------------------- .nv.constant0._Z21update_weights_kernelPdS_S_iid --------------------------
	.section	.nv.constant0._Z21update_weights_kernelPdS_S_iid,"a",@progbits
	.sectionflags	@""
	.align	4
.nv.constant0._Z21update_weights_kernelPdS_S_iid:
	.zero		936


//--------------------- .nv.constant0._Z19hidden_delta_kernelPdS_S_S_iii --------------------------
	.section	.nv.constant0._Z19hidden_delta_kernelPdS_S_S_iii,"a",@progbits
	.sectionflags	@""
	.align	4
.nv.constant0._Z19hidden_delta_kernelPdS_S_S_iii:
	.zero		940


//--------------------- .nv.constant0._Z19output_delta_kernelPdS_S_i --------------------------
	.section	.nv.constant0._Z19output_delta_kernelPdS_S_i,"a",@progbits
	.sectionflags	@""
	.align	4
.nv.constant0._Z19output_delta_kernelPdS_S_i:
	.zero		924


//--------------------- .nv.constant0._Z20apply_sigmoid_kernelPdi --------------------------
	.section	.nv.constant0._Z20apply_sigmoid_kernelPdi,"a",@progbits
	.sectionflags	@""
	.align	4
.nv.constant0._Z20apply_sigmoid_kernelPdi:
	.zero		908


//--------------------- .nv.constant0._Z17apply_relu_kernelPdi --------------------------
	.section	.nv.constant0._Z17apply_relu_kernelPdi,"a",@progbits
	.sectionflags	@""
	.align	4
.nv.constant0._Z17apply_relu_kernelPdi:
	.zero		908


//--------------------- .nv.constant0._Z21linear_forward_kernelPdS_S_S_ii --------------------------
	.section	.nv.constant0._Z21linear_forward_kernelPdS_S_S_ii,"a",@progbits
	.sectionflags	@""
	.align	4
.nv.constant0._Z21linear_forward_kernelPdS_S_S_ii:
	.zero		936


//--------------------- SYMBOLS --------------------------

	.type		.nv.reservedSmem.offset0,@object
	.size		.nv.reservedSmem.offset0,0x4
